//
// Generated by NVIDIA NVVM Compiler
//
// Compiler Build ID: CL-36424714
// Cuda compilation tools, release 13.0, V13.0.88
// Based on NVVM 20.0.0
//

.version 9.0
.target sm_100
.address_size 64

	// .globl	_Z21rotate_kernel_batchedPKfS0_Pfiiii
// _ZZ21rotate_kernel_batchedPKfS0_PfiiiiE2sX has been demoted
// _ZZ21rotate_kernel_batchedPKfS0_PfiiiiE2sR has been demoted
.extern .shared .align 16 .b8 sdata[];

.visible .entry _Z21rotate_kernel_batchedPKfS0_Pfiiii(
	.param .u64 .ptr .align 1 _Z21rotate_kernel_batchedPKfS0_Pfiiii_param_0,
	.param .u64 .ptr .align 1 _Z21rotate_kernel_batchedPKfS0_Pfiiii_param_1,
	.param .u64 .ptr .align 1 _Z21rotate_kernel_batchedPKfS0_Pfiiii_param_2,
	.param .u32 _Z21rotate_kernel_batchedPKfS0_Pfiiii_param_3,
	.param .u32 _Z21rotate_kernel_batchedPKfS0_Pfiiii_param_4,
	.param .u32 _Z21rotate_kernel_batchedPKfS0_Pfiiii_param_5,
	.param .u32 _Z21rotate_kernel_batchedPKfS0_Pfiiii_param_6
)
{
	.reg .pred 	%p<18>;
	.reg .b32 	%r<53>;
	.reg .b32 	%f<115>;
	.reg .b64 	%rd<14>;
	// demoted variable
	.shared .align 4 .b8 _ZZ21rotate_kernel_batchedPKfS0_PfiiiiE2sX[1024];
	// demoted variable
	.shared .align 4 .b8 _ZZ21rotate_kernel_batchedPKfS0_PfiiiiE2sR[4096];
	ld.param.u64 	%rd4, [_Z21rotate_kernel_batchedPKfS0_Pfiiii_param_0];
	ld.param.u64 	%rd5, [_Z21rotate_kernel_batchedPKfS0_Pfiiii_param_1];
	ld.param.u32 	%r28, [_Z21rotate_kernel_batchedPKfS0_Pfiiii_param_3];
	ld.param.u32 	%r25, [_Z21rotate_kernel_batchedPKfS0_Pfiiii_param_4];
	ld.param.u32 	%r26, [_Z21rotate_kernel_batchedPKfS0_Pfiiii_param_5];
	ld.param.u32 	%r27, [_Z21rotate_kernel_batchedPKfS0_Pfiiii_param_6];
	mov.u32 	%r29, %ctaid.z;
	mov.u32 	%r1, %tid.y;
	mov.u32 	%r48, %tid.x;
	div.s32 	%r3, %r29, %r25;
	mul.lo.s32 	%r30, %r3, %r25;
	sub.s32 	%r4, %r29, %r30;
	setp.ge.s32 	%p2, %r3, %r28;
	setp.lt.s32 	%p3, %r25, 0;
	or.pred  	%p4, %p3, %p2;
	@%p4 bra 	$L__BB0_13;
	mov.u32 	%r31, %ctaid.x;
	shl.b32 	%r5, %r31, 5;
	mov.u32 	%r32, %ctaid.y;
	shl.b32 	%r33, %r32, 3;
	add.s32 	%r6, %r33, %r1;
	add.s32 	%r7, %r5, %r48;
	setp.lt.s32 	%p5, %r27, 1;
	mov.f32 	%f113, 0f00000000;
	@%p5 bra 	$L__BB0_11;
	setp.lt.s32 	%p6, %r6, %r26;
	mad.lo.s32 	%r35, %r3, %r25, %r4;
	mad.lo.s32 	%r36, %r35, %r26, %r6;
	shl.b32 	%r37, %r1, 7;
	mov.u32 	%r38, _ZZ21rotate_kernel_batchedPKfS0_PfiiiiE2sX;
	add.s32 	%r8, %r38, %r37;
	shl.b32 	%r39, %r48, 2;
	add.s32 	%r9, %r8, %r39;
	setp.lt.s32 	%p7, %r7, %r27;
	mov.u32 	%r40, _ZZ21rotate_kernel_batchedPKfS0_PfiiiiE2sR;
	add.s32 	%r11, %r40, %r39;
	add.s32 	%r10, %r11, %r37;
	and.pred  	%p1, %p6, %p7;
	mad.lo.s32 	%r41, %r35, %r27, %r1;
	mad.lo.s32 	%r42, %r27, %r41, %r48;
	add.s32 	%r51, %r42, %r5;
	shl.b32 	%r13, %r27, 5;
	mad.lo.s32 	%r49, %r36, %r27, %r48;
	cvta.to.global.u64 	%rd1, %rd4;
	cvta.to.global.u64 	%rd2, %rd5;
	mov.f32 	%f113, 0f00000000;
	mov.b32 	%r52, 0;
	not.pred 	%p13, %p1;
	mov.u32 	%r50, %r1;
$L__BB0_3:
	setp.ge.s32 	%p8, %r6, %r26;
	mul.wide.s32 	%rd7, %r49, 4;
	add.s64 	%rd3, %rd1, %rd7;
	@%p8 bra 	$L__BB0_6;
	setp.gt.u32 	%p9, %r1, 7;
	setp.ge.s32 	%p10, %r48, %r27;
	or.pred  	%p11, %p10, %p9;
	@%p11 bra 	$L__BB0_6;
	ld.global.nc.f32 	%f7, [%rd3];
	st.shared.f32 	[%r9], %f7;
$L__BB0_6:
	max.s32 	%r44, %r50, %r7;
	setp.ge.s32 	%p12, %r44, %r27;
	@%p12 bra 	$L__BB0_8;
	mul.wide.s32 	%rd8, %r51, 4;
	add.s64 	%rd9, %rd2, %rd8;
	ld.global.nc.f32 	%f8, [%rd9];
	st.shared.f32 	[%r10], %f8;
$L__BB0_8:
	bar.sync 	0;
	@%p13 bra 	$L__BB0_10;
	ld.shared.v4.f32 	{%f9, %f10, %f11, %f12}, [%r8];
	ld.shared.v4.f32 	{%f13, %f14, %f15, %f16}, [%r11];
	mul.f32 	%f17, %f10, %f14;
	fma.rn.f32 	%f18, %f9, %f13, %f17;
	fma.rn.f32 	%f19, %f11, %f15, %f18;
	fma.rn.f32 	%f20, %f12, %f16, %f19;
	add.f32 	%f21, %f113, %f20;
	ld.shared.v4.f32 	{%f22, %f23, %f24, %f25}, [%r8+16];
	ld.shared.v4.f32 	{%f26, %f27, %f28, %f29}, [%r11+512];
	mul.f32 	%f30, %f23, %f27;
	fma.rn.f32 	%f31, %f22, %f26, %f30;
	fma.rn.f32 	%f32, %f24, %f28, %f31;
	fma.rn.f32 	%f33, %f25, %f29, %f32;
	add.f32 	%f34, %f21, %f33;
	ld.shared.v4.f32 	{%f35, %f36, %f37, %f38}, [%r8+32];
	ld.shared.v4.f32 	{%f39, %f40, %f41, %f42}, [%r11+1024];
	mul.f32 	%f43, %f36, %f40;
	fma.rn.f32 	%f44, %f35, %f39, %f43;
	fma.rn.f32 	%f45, %f37, %f41, %f44;
	fma.rn.f32 	%f46, %f38, %f42, %f45;
	add.f32 	%f47, %f34, %f46;
	ld.shared.v4.f32 	{%f48, %f49, %f50, %f51}, [%r8+48];
	ld.shared.v4.f32 	{%f52, %f53, %f54, %f55}, [%r11+1536];
	mul.f32 	%f56, %f49, %f53;
	fma.rn.f32 	%f57, %f48, %f52, %f56;
	fma.rn.f32 	%f58, %f50, %f54, %f57;
	fma.rn.f32 	%f59, %f51, %f55, %f58;
	add.f32 	%f60, %f47, %f59;
	ld.shared.v4.f32 	{%f61, %f62, %f63, %f64}, [%r8+64];
	ld.shared.v4.f32 	{%f65, %f66, %f67, %f68}, [%r11+2048];
	mul.f32 	%f69, %f62, %f66;
	fma.rn.f32 	%f70, %f61, %f65, %f69;
	fma.rn.f32 	%f71, %f63, %f67, %f70;
	fma.rn.f32 	%f72, %f64, %f68, %f71;
	add.f32 	%f73, %f60, %f72;
	ld.shared.v4.f32 	{%f74, %f75, %f76, %f77}, [%r8+80];
	ld.shared.v4.f32 	{%f78, %f79, %f80, %f81}, [%r11+2560];
	mul.f32 	%f82, %f75, %f79;
	fma.rn.f32 	%f83, %f74, %f78, %f82;
	fma.rn.f32 	%f84, %f76, %f80, %f83;
	fma.rn.f32 	%f85, %f77, %f81, %f84;
	add.f32 	%f86, %f73, %f85;
	ld.shared.v4.f32 	{%f87, %f88, %f89, %f90}, [%r8+96];
	ld.shared.v4.f32 	{%f91, %f92, %f93, %f94}, [%r11+3072];
	mul.f32 	%f95, %f88, %f92;
	fma.rn.f32 	%f96, %f87, %f91, %f95;
	fma.rn.f32 	%f97, %f89, %f93, %f96;
	fma.rn.f32 	%f98, %f90, %f94, %f97;
	add.f32 	%f99, %f86, %f98;
	ld.shared.v4.f32 	{%f100, %f101, %f102, %f103}, [%r8+112];
	ld.shared.v4.f32 	{%f104, %f105, %f106, %f107}, [%r11+3584];
	mul.f32 	%f108, %f101, %f105;
	fma.rn.f32 	%f109, %f100, %f104, %f108;
	fma.rn.f32 	%f110, %f102, %f106, %f109;
	fma.rn.f32 	%f111, %f103, %f107, %f110;
	add.f32 	%f113, %f99, %f111;
$L__BB0_10:
	bar.sync 	0;
	add.s32 	%r52, %r52, 32;
	add.s32 	%r51, %r51, %r13;
	add.s32 	%r50, %r50, 32;
	add.s32 	%r49, %r49, 32;
	add.s32 	%r48, %r48, 32;
	setp.lt.s32 	%p14, %r52, %r27;
	@%p14 bra 	$L__BB0_3;
$L__BB0_11:
	setp.ge.s32 	%p15, %r6, %r26;
	setp.ge.s32 	%p16, %r7, %r27;
	or.pred  	%p17, %p15, %p16;
	@%p17 bra 	$L__BB0_13;
	ld.param.u64 	%rd13, [_Z21rotate_kernel_batchedPKfS0_Pfiiii_param_2];
	mad.lo.s32 	%r45, %r3, %r25, %r4;
	mad.lo.s32 	%r46, %r45, %r26, %r6;
	mad.lo.s32 	%r47, %r46, %r27, %r7;
	cvta.to.global.u64 	%rd10, %rd13;
	mul.wide.s32 	%rd11, %r47, 4;
	add.s64 	%rd12, %rd10, %rd11;
	st.global.f32 	[%rd12], %f113;
$L__BB0_13:
	ret;

}
	// .globl	_Z29rowwise_absmax_kernel_batchedPKfPfii
.visible .entry _Z29rowwise_absmax_kernel_batchedPKfPfii(
	.param .u64 .ptr .align 1 _Z29rowwise_absmax_kernel_batchedPKfPfii_param_0,
	.param .u64 .ptr .align 1 _Z29rowwise_absmax_kernel_batchedPKfPfii_param_1,
	.param .u32 _Z29rowwise_absmax_kernel_batchedPKfPfii_param_2,
	.param .u32 _Z29rowwise_absmax_kernel_batchedPKfPfii_param_3
)
{
	.reg .pred 	%p<11>;
	.reg .b32 	%r<20>;
	.reg .b32 	%f<15>;
	.reg .b64 	%rd<9>;

	ld.param.u64 	%rd2, [_Z29rowwise_absmax_kernel_batchedPKfPfii_param_0];
	ld.param.u64 	%rd3, [_Z29rowwise_absmax_kernel_batchedPKfPfii_param_1];
	ld.param.u32 	%r12, [_Z29rowwise_absmax_kernel_batchedPKfPfii_param_2];
	ld.param.u32 	%r11, [_Z29rowwise_absmax_kernel_batchedPKfPfii_param_3];
	mov.u32 	%r1, %ctaid.x;
	setp.ge.s32 	%p1, %r1, %r12;
	@%p1 bra 	$L__BB1_11;
	mov.u32 	%r2, %tid.x;
	setp.ge.s32 	%p2, %r2, %r11;
	mov.f32 	%f14, 0f00000000;
	@%p2 bra 	$L__BB1_4;
	mul.lo.s32 	%r3, %r11, %r1;
	mov.u32 	%r4, %ntid.x;
	cvta.to.global.u64 	%rd1, %rd2;
	mov.f32 	%f14, 0f00000000;
	mov.u32 	%r18, %r2;
$L__BB1_3:
	add.s32 	%r13, %r18, %r3;
	mul.wide.s32 	%rd4, %r13, 4;
	add.s64 	%rd5, %rd1, %rd4;
	ld.global.nc.f32 	%f7, [%rd5];
	abs.f32 	%f8, %f7;
	setp.gt.f32 	%p3, %f8, %f14;
	selp.f32 	%f14, %f8, %f14, %p3;
	add.s32 	%r18, %r18, %r4;
	setp.lt.s32 	%p4, %r18, %r11;
	@%p4 bra 	$L__BB1_3;
$L__BB1_4:
	shl.b32 	%r14, %r2, 2;
	mov.u32 	%r15, sdata;
	add.s32 	%r7, %r15, %r14;
	st.shared.f32 	[%r7], %f14;
	bar.sync 	0;
	mov.u32 	%r19, %ntid.x;
	setp.lt.u32 	%p5, %r19, 2;
	@%p5 bra 	$L__BB1_9;
$L__BB1_5:
	mov.u32 	%r9, %r19;
	shr.u32 	%r19, %r9, 1;
	setp.ge.u32 	%p6, %r2, %r19;
	@%p6 bra 	$L__BB1_8;
	shl.b32 	%r16, %r19, 2;
	add.s32 	%r17, %r7, %r16;
	ld.shared.f32 	%f4, [%r17];
	ld.shared.f32 	%f9, [%r7];
	setp.leu.f32 	%p7, %f4, %f9;
	@%p7 bra 	$L__BB1_8;
	st.shared.f32 	[%r7], %f4;
$L__BB1_8:
	bar.sync 	0;
	setp.gt.u32 	%p8, %r9, 3;
	@%p8 bra 	$L__BB1_5;
$L__BB1_9:
	setp.ne.s32 	%p9, %r2, 0;
	@%p9 bra 	$L__BB1_11;
	ld.shared.f32 	%f10, [sdata];
	setp.gt.f32 	%p10, %f10, 0f00000000;
	div.rn.f32 	%f11, %f10, 0f40E00000;
	selp.f32 	%f12, %f11, 0f322BCC77, %p10;
	cvta.to.global.u64 	%rd6, %rd3;
	mul.wide.u32 	%rd7, %r1, 4;
	add.s64 	%rd8, %rd6, %rd7;
	st.global.f32 	[%rd8], %f12;
$L__BB1_11:
	ret;

}
	// .globl	_Z28quant_dequant_kernel_batchedPKfS0_PfPaii
.visible .entry _Z28quant_dequant_kernel_batchedPKfS0_PfPaii(
	.param .u64 .ptr .align 1 _Z28quant_dequant_kernel_batchedPKfS0_PfPaii_param_0,
	.param .u64 .ptr .align 1 _Z28quant_dequant_kernel_batchedPKfS0_PfPaii_param_1,
	.param .u64 .ptr .align 1 _Z28quant_dequant_kernel_batchedPKfS0_PfPaii_param_2,
	.param .u64 .ptr .align 1 _Z28quant_dequant_kernel_batchedPKfS0_PfPaii_param_3,
	.param .u32 _Z28quant_dequant_kernel_batchedPKfS0_PfPaii_param_4,
	.param .u32 _Z28quant_dequant_kernel_batchedPKfS0_PfPaii_param_5
)
{
	.reg .pred 	%p<4>;
	.reg .b32 	%r<15>;
	.reg .b32 	%f<7>;
	.reg .b64 	%rd<16>;

	ld.param.u64 	%rd1, [_Z28quant_dequant_kernel_batchedPKfS0_PfPaii_param_0];
	ld.param.u64 	%rd2, [_Z28quant_dequant_kernel_batchedPKfS0_PfPaii_param_1];
	ld.param.u64 	%rd3, [_Z28quant_dequant_kernel_batchedPKfS0_PfPaii_param_2];
	ld.param.u64 	%rd4, [_Z28quant_dequant_kernel_batchedPKfS0_PfPaii_param_3];
	ld.param.u32 	%r4, [_Z28quant_dequant_kernel_batchedPKfS0_PfPaii_param_4];
	ld.param.u32 	%r3, [_Z28quant_dequant_kernel_batchedPKfS0_PfPaii_param_5];
	mov.u32 	%r5, %ctaid.y;
	mov.u32 	%r6, %ntid.y;
	mov.u32 	%r7, %tid.y;
	mad.lo.s32 	%r1, %r5, %r6, %r7;
	mov.u32 	%r8, %ctaid.x;
	mov.u32 	%r9, %ntid.x;
	mov.u32 	%r10, %tid.x;
	mad.lo.s32 	%r2, %r8, %r9, %r10;
	setp.ge.s32 	%p1, %r1, %r4;
	setp.ge.s32 	%p2, %r2, %r3;
	or.pred  	%p3, %p1, %p2;
	@%p3 bra 	$L__BB2_2;
	cvta.to.global.u64 	%rd5, %rd2;
	cvta.to.global.u64 	%rd6, %rd1;
	cvta.to.global.u64 	%rd7, %rd4;
	cvta.to.global.u64 	%rd8, %rd3;
	mul.wide.u32 	%rd9, %r1, 4;
	add.s64 	%rd10, %rd5, %rd9;
	ld.global.nc.f32 	%f1, [%rd10];
	rcp.rn.f32 	%f2, %f1;
	mad.lo.s32 	%r11, %r3, %r1, %r2;
	cvt.s64.s32 	%rd11, %r11;
	mul.wide.s32 	%rd12, %r11, 4;
	add.s64 	%rd13, %rd6, %rd12;
	ld.global.nc.f32 	%f3, [%rd13];
	mul.f32 	%f4, %f3, %f2;
	cvt.rni.s32.f32 	%r12, %f4;
	min.s32 	%r13, %r12, 7;
	max.s32 	%r14, %r13, -8;
	add.s64 	%rd14, %rd7, %rd11;
	st.global.u8 	[%rd14], %r14;
	cvt.rn.f32.s32 	%f5, %r14;
	mul.f32 	%f6, %f1, %f5;
	add.s64 	%rd15, %rd8, %rd12;
	st.global.f32 	[%rd15], %f6;
$L__BB2_2:
	ret;

}


// ===== COMPILED SASS (sm_100) =====

	.target	sm_100

	.elftype	@"ET_EXEC"


//--------------------- .note.nv.tkinfo           --------------------------
	.section	.note.nv.tkinfo,"",@"SHT_NOTE"
	.sectionflags	@"SHF_NOTE_NV_TKINFO"
	.tkinfo
        /*0018*/ 	.word	0x00000002
        /*0030*/ 	.string	""
        /*0030*/ 	.string	"ptxas"
        /*0030*/ 	.string	"Cuda compilation tools, release 13.0, V13.0.88"
        /*0030*/ 	.string	"Build cuda_13.0.r13.0/compiler.36424714_0"
        /*0030*/ 	.string	"-arch sm_100 -m 64 "



//--------------------- .note.nv.cuinfo           --------------------------
	.section	.note.nv.cuinfo,"",@"SHT_NOTE"
	.sectionflags	@"SHF_NOTE_NV_CUINFO"
        /*0018*/ 	.short	0x0002
        /*001a*/ 	.short	0x0064
        /*001c*/ 	.short	0x0082
	.zero		2


//--------------------- .nv.info                  --------------------------
	.section	.nv.info,"",@"SHT_CUDA_INFO"
	.align	4


	//----- nvinfo : EIATTR_REGCOUNT
	.align		4
        /*0000*/ 	.byte	0x04, 0x2f
        /*0002*/ 	.short	(.L_1 - .L_0)
	.align		4
.L_0:
        /*0004*/ 	.word	index@(_Z21rotate_kernel_batchedPKfS0_Pfiiii)
        /*0008*/ 	.word	0x00000022


	//----- nvinfo : EIATTR_FRAME_SIZE
	.align		4
.L_1:
        /*000c*/ 	.byte	0x04, 0x11
        /*000e*/ 	.short	(.L_3 - .L_2)
	.align		4
.L_2:
        /*0010*/ 	.word	index@(_Z21rotate_kernel_batchedPKfS0_Pfiiii)
        /*0014*/ 	.word	0x00000000


	//----- nvinfo : EIATTR_REGCOUNT
	.align		4
.L_3:
        /*0018*/ 	.byte	0x04, 0x2f
        /*001a*/ 	.short	(.L_5 - .L_4)
	.align		4
.L_4:
        /*001c*/ 	.word	index@(_Z29rowwise_absmax_kernel_batchedPKfPfii)
        /*0020*/ 	.word	0x0000000d


	//----- nvinfo : EIATTR_FRAME_SIZE
	.align		4
.L_5:
        /*0024*/ 	.byte	0x04, 0x11
        /*0026*/ 	.short	(.L_7 - .L_6)
	.align		4
.L_6:
        /*0028*/ 	.word	index@($__internal_1_$__cuda_sm3x_div_rn_noftz_f32_slowpath)
        /*002c*/ 	.word	0x00000000


	//----- nvinfo : EIATTR_FRAME_SIZE
	.align		4
.L_7:
        /*0030*/ 	.byte	0x04, 0x11
        /*0032*/ 	.short	(.L_9 - .L_8)
	.align		4
.L_8:
        /*0034*/ 	.word	index@(_Z29rowwise_absmax_kernel_batchedPKfPfii)
        /*0038*/ 	.word	0x00000000


	//----- nvinfo : EIATTR_REGCOUNT
	.align		4
.L_9:
        /*003c*/ 	.byte	0x04, 0x2f
        /*003e*/ 	.short	(.L_11 - .L_10)
	.align		4
.L_10:
        /*0040*/ 	.word	index@(_Z28quant_dequant_kernel_batchedPKfS0_PfPaii)
        /*0044*/ 	.word	0x00000010


	//----- nvinfo : EIATTR_FRAME_SIZE
	.align		4
.L_11:
        /*0048*/ 	.byte	0x04, 0x11
        /*004a*/ 	.short	(.L_13 - .L_12)
	.align		4
.L_12:
        /*004c*/ 	.word	index@($__internal_0_$__cuda_sm20_rcp_rn_f32_slowpath)
        /*0050*/ 	.word	0x00000000


	//----- nvinfo : EIATTR_FRAME_SIZE
	.align		4
.L_13:
        /*0054*/ 	.byte	0x04, 0x11
        /*0056*/ 	.short	(.L_15 - .L_14)
	.align		4
.L_14:
        /*0058*/ 	.word	index@(_Z28quant_dequant_kernel_batchedPKfS0_PfPaii)
        /*005c*/ 	.word	0x00000000


	//----- nvinfo : EIATTR_MIN_STACK_SIZE
	.align		4
.L_15:
        /*0060*/ 	.byte	0x04, 0x12
        /*0062*/ 	.short	(.L_17 - .L_16)
	.align		4
.L_16:
        /*0064*/ 	.word	index@(_Z28quant_dequant_kernel_batchedPKfS0_PfPaii)
        /*0068*/ 	.word	0x00000000


	//----- nvinfo : EIATTR_MIN_STACK_SIZE
	.align		4
.L_17:
        /*006c*/ 	.byte	0x04, 0x12
        /*006e*/ 	.short	(.L_19 - .L_18)
	.align		4
.L_18:
        /*0070*/ 	.word	index@(_Z29rowwise_absmax_kernel_batchedPKfPfii)
        /*0074*/ 	.word	0x00000000


	//----- nvinfo : EIATTR_MIN_STACK_SIZE
	.align		4
.L_19:
        /*0078*/ 	.byte	0x04, 0x12
        /*007a*/ 	.short	(.L_21 - .L_20)
	.align		4
.L_20:
        /*007c*/ 	.word	index@(_Z21rotate_kernel_batchedPKfS0_Pfiiii)
        /*0080*/ 	.word	0x00000000
.L_21:


//--------------------- .nv.compat                --------------------------
	.section	.nv.compat,"",@"SHT_CUDA_COMPAT_INFO"
	.align	4
        /*0000*/ 	.byte	0x02, 0x09, 0x00, 0x00, 0x02, 0x02, 0x01, 0x00, 0x02, 0x05, 0x05, 0x00, 0x03, 0x07, 0x01, 0x01
        /*0010*/ 	.byte	0x02, 0x03, 0x00, 0x00, 0x02, 0x06, 0x01, 0x00, 0x04, 0x0b, 0x08, 0x00, 0x01, 0x00, 0x00, 0x00
        /*0020*/ 	.byte	0x00, 0x00, 0x00, 0x00


//--------------------- .nv.info._Z28quant_dequant_kernel_batchedPKfS0_PfPaii --------------------------
	.section	.nv.info._Z28quant_dequant_kernel_batchedPKfS0_PfPaii,"",@"SHT_CUDA_INFO"
	.sectionflags	@""
	.align	4


	//----- nvinfo : EIATTR_CUDA_API_VERSION
	.align		4
        /*0000*/ 	.byte	0x04, 0x37
        /*0002*/ 	.short	(.L_23 - .L_22)
.L_22:
        /*0004*/ 	.word	0x00000082


	//----- nvinfo : EIATTR_KPARAM_INFO
	.align		4
.L_23:
        /*0008*/ 	.byte	0x04, 0x17
        /*000a*/ 	.short	(.L_25 - .L_24)
.L_24:
        /*000c*/ 	.word	0x00000000
        /*0010*/ 	.short	0x0005
        /*0012*/ 	.short	0x0024
        /*0014*/ 	.byte	0x00, 0xf0, 0x11, 0x00


	//----- nvinfo : EIATTR_KPARAM_INFO
	.align		4
.L_25:
        /*0018*/ 	.byte	0x04, 0x17
        /*001a*/ 	.short	(.L_27 - .L_26)
.L_26:
        /*001c*/ 	.word	0x00000000
        /*0020*/ 	.short	0x0004
        /*0022*/ 	.short	0x0020
        /*0024*/ 	.byte	0x00, 0xf0, 0x11, 0x00


	//----- nvinfo : EIATTR_KPARAM_INFO
	.align		4
.L_27:
        /*0028*/ 	.byte	0x04, 0x17
        /*002a*/ 	.short	(.L_29 - .L_28)
.L_28:
        /*002c*/ 	.word	0x00000000
        /*0030*/ 	.short	0x0003
        /*0032*/ 	.short	0x0018
        /*0034*/ 	.byte	0x00, 0xf5, 0x21, 0x00


	//----- nvinfo : EIATTR_KPARAM_INFO
	.align		4
.L_29:
        /*0038*/ 	.byte	0x04, 0x17
        /*003a*/ 	.short	(.L_31 - .L_30)
.L_30:
        /*003c*/ 	.word	0x00000000
        /*0040*/ 	.short	0x0002
        /*0042*/ 	.short	0x0010
        /*0044*/ 	.byte	0x00, 0xf5, 0x21, 0x00


	//----- nvinfo : EIATTR_KPARAM_INFO
	.align		4
.L_31:
        /*0048*/ 	.byte	0x04, 0x17
        /*004a*/ 	.short	(.L_33 - .L_32)
.L_32:
        /*004c*/ 	.word	0x00000000
        /*0050*/ 	.short	0x0001
        /*0052*/ 	.short	0x0008
        /*0054*/ 	.byte	0x00, 0xf5, 0x21, 0x00


	//----- nvinfo : EIATTR_KPARAM_INFO
	.align		4
.L_33:
        /*0058*/ 	.byte	0x04, 0x17
        /*005a*/ 	.short	(.L_35 - .L_34)
.L_34:
        /*005c*/ 	.word	0x00000000
        /*0060*/ 	.short	0x0000
        /*0062*/ 	.short	0x0000
        /*0064*/ 	.byte	0x00, 0xf5, 0x21, 0x00


	//----- nvinfo : EIATTR_SPARSE_MMA_MASK
	.align		4
.L_35:
        /*0068*/ 	.byte	0x03, 0x50
        /*006a*/ 	.short	0x0000


	//----- nvinfo : EIATTR_MAXREG_COUNT
	.align		4
        /*006c*/ 	.byte	0x03, 0x1b
        /*006e*/ 	.short	0x00ff


	//----- nvinfo : EIATTR_MERCURY_ISA_VERSION
	.align		4
        /*0070*/ 	.byte	0x03, 0x5f
        /*0072*/ 	.short	0x0101


	//----- nvinfo : EIATTR_VRC_CTA_INIT_COUNT
	.align		4
        /*0074*/ 	.byte	0x02, 0x4a
	.zero		1
	.zero		1


	//----- nvinfo : EIATTR_EXIT_INSTR_OFFSETS
	.align		4
        /*0078*/ 	.byte	0x04, 0x1c
        /*007a*/ 	.short	(.L_37 - .L_36)


	//   ....[0]....
.L_36:
        /*007c*/ 	.word	0x000000c0


	//   ....[1]....
        /*0080*/ 	.word	0x00000300


	//----- nvinfo : EIATTR_CRS_STACK_SIZE
	.align		4
.L_37:
        /*0084*/ 	.byte	0x04, 0x1e
        /*0086*/ 	.short	(.L_39 - .L_38)
.L_38:
        /*0088*/ 	.word	0x00000000


	//----- nvinfo : EIATTR_CBANK_PARAM_SIZE
	.align		4
.L_39:
        /*008c*/ 	.byte	0x03, 0x19
        /*008e*/ 	.short	0x0028


	//----- nvinfo : EIATTR_PARAM_CBANK
	.align		4
        /*0090*/ 	.byte	0x04, 0x0a
        /*0092*/ 	.short	(.L_41 - .L_40)
	.align		4
.L_40:
        /*0094*/ 	.word	index@(.nv.constant0._Z28quant_dequant_kernel_batchedPKfS0_PfPaii)
        /*0098*/ 	.short	0x0380
        /*009a*/ 	.short	0x0028


	//----- nvinfo : EIATTR_SW_WAR
	.align		4
.L_41:
        /*009c*/ 	.byte	0x04, 0x36
        /*009e*/ 	.short	(.L_43 - .L_42)
.L_42:
        /*00a0*/ 	.word	0x00000008
.L_43:


//--------------------- .nv.info._Z29rowwise_absmax_kernel_batchedPKfPfii --------------------------
	.section	.nv.info._Z29rowwise_absmax_kernel_batchedPKfPfii,"",@"SHT_CUDA_INFO"
	.sectionflags	@""
	.align	4


	//----- nvinfo : EIATTR_CUDA_API_VERSION
	.align		4
        /*0000*/ 	.byte	0x04, 0x37
        /*0002*/ 	.short	(.L_45 - .L_44)
.L_44:
        /*0004*/ 	.word	0x00000082


	//----- nvinfo : EIATTR_KPARAM_INFO
	.align		4
.L_45:
        /*0008*/ 	.byte	0x04, 0x17
        /*000a*/ 	.short	(.L_47 - .L_46)
.L_46:
        /*000c*/ 	.word	0x00000000
        /*0010*/ 	.short	0x0003
        /*0012*/ 	.short	0x0014
        /*0014*/ 	.byte	0x00, 0xf0, 0x11, 0x00


	//----- nvinfo : EIATTR_KPARAM_INFO
	.align		4
.L_47:
        /*0018*/ 	.byte	0x04, 0x17
        /*001a*/ 	.short	(.L_49 - .L_48)
.L_48:
        /*001c*/ 	.word	0x00000000
        /*0020*/ 	.short	0x0002
        /*0022*/ 	.short	0x0010
        /*0024*/ 	.byte	0x00, 0xf0, 0x11, 0x00


	//----- nvinfo : EIATTR_KPARAM_INFO
	.align		4
.L_49:
        /*0028*/ 	.byte	0x04, 0x17
        /*002a*/ 	.short	(.L_51 - .L_50)
.L_50:
        /*002c*/ 	.word	0x00000000
        /*0030*/ 	.short	0x0001
        /*0032*/ 	.short	0x0008
        /*0034*/ 	.byte	0x00, 0xf5, 0x21, 0x00


	//----- nvinfo : EIATTR_KPARAM_INFO
	.align		4
.L_51:
        /*0038*/ 	.byte	0x04, 0x17
        /*003a*/ 	.short	(.L_53 - .L_52)
.L_52:
        /*003c*/ 	.word	0x00000000
        /*0040*/ 	.short	0x0000
        /*0042*/ 	.short	0x0000
        /*0044*/ 	.byte	0x00, 0xf5, 0x21, 0x00


	//----- nvinfo : EIATTR_SPARSE_MMA_MASK
	.align		4
.L_53:
        /*0048*/ 	.byte	0x03, 0x50
        /*004a*/ 	.short	0x0000


	//----- nvinfo : EIATTR_MAXREG_COUNT
	.align		4
        /*004c*/ 	.byte	0x03, 0x1b
        /*004e*/ 	.short	0x00ff


	//----- nvinfo : EIATTR_NUM_BARRIERS
	.align		4
        /*0050*/ 	.byte	0x02, 0x4c
        /*0052*/ 	.byte	0x01
	.zero		1


	//----- nvinfo : EIATTR_MERCURY_ISA_VERSION
	.align		4
        /*0054*/ 	.byte	0x03, 0x5f
        /*0056*/ 	.short	0x0101


	//----- nvinfo : EIATTR_VRC_CTA_INIT_COUNT
	.align		4
        /*0058*/ 	.byte	0x02, 0x4a
	.zero		1
	.zero		1


	//----- nvinfo : EIATTR_EXIT_INSTR_OFFSETS
	.align		4
        /*005c*/ 	.byte	0x04, 0x1c
        /*005e*/ 	.short	(.L_55 - .L_54)


	//   ....[0]....
.L_54:
        /*0060*/ 	.word	0x00000040


	//   ....[1]....
        /*0064*/ 	.word	0x00000320


	//   ....[2]....
        /*0068*/ 	.word	0x00000470


	//----- nvinfo : EIATTR_CRS_STACK_SIZE
	.align		4
.L_55:
        /*006c*/ 	.byte	0x04, 0x1e
        /*006e*/ 	.short	(.L_57 - .L_56)
.L_56:
        /*0070*/ 	.word	0x00000000


	//----- nvinfo : EIATTR_CBANK_PARAM_SIZE
	.align		4
.L_57:
        /*0074*/ 	.byte	0x03, 0x19
        /*0076*/ 	.short	0x0018


	//----- nvinfo : EIATTR_PARAM_CBANK
	.align		4
        /*0078*/ 	.byte	0x04, 0x0a
        /*007a*/ 	.short	(.L_59 - .L_58)
	.align		4
.L_58:
        /*007c*/ 	.word	index@(.nv.constant0._Z29rowwise_absmax_kernel_batchedPKfPfii)
        /*0080*/ 	.short	0x0380
        /*0082*/ 	.short	0x0018


	//----- nvinfo : EIATTR_SW_WAR
	.align		4
.L_59:
        /*0084*/ 	.byte	0x04, 0x36
        /*0086*/ 	.short	(.L_61 - .L_60)
.L_60:
        /*0088*/ 	.word	0x00000008
.L_61:


//--------------------- .nv.info._Z21rotate_kernel_batchedPKfS0_Pfiiii --------------------------
	.section	.nv.info._Z21rotate_kernel_batchedPKfS0_Pfiiii,"",@"SHT_CUDA_INFO"
	.sectionflags	@""
	.align	4


	//----- nvinfo : EIATTR_CUDA_API_VERSION
	.align		4
        /*0000*/ 	.byte	0x04, 0x37
        /*0002*/ 	.short	(.L_63 - .L_62)
.L_62:
        /*0004*/ 	.word	0x00000082


	//----- nvinfo : EIATTR_KPARAM_INFO
	.align		4
.L_63:
        /*0008*/ 	.byte	0x04, 0x17
        /*000a*/ 	.short	(.L_65 - .L_64)
.L_64:
        /*000c*/ 	.word	0x00000000
        /*0010*/ 	.short	0x0006
        /*0012*/ 	.short	0x0024
        /*0014*/ 	.byte	0x00, 0xf0, 0x11, 0x00


	//----- nvinfo : EIATTR_KPARAM_INFO
	.align		4
.L_65:
        /*0018*/ 	.byte	0x04, 0x17
        /*001a*/ 	.short	(.L_67 - .L_66)
.L_66:
        /*001c*/ 	.word	0x00000000
        /*0020*/ 	.short	0x0005
        /*0022*/ 	.short	0x0020
        /*0024*/ 	.byte	0x00, 0xf0, 0x11, 0x00


	//----- nvinfo : EIATTR_KPARAM_INFO
	.align		4
.L_67:
        /*0028*/ 	.byte	0x04, 0x17
        /*002a*/ 	.short	(.L_69 - .L_68)
.L_68:
        /*002c*/ 	.word	0x00000000
        /*0030*/ 	.short	0x0004
        /*0032*/ 	.short	0x001c
        /*0034*/ 	.byte	0x00, 0xf0, 0x11, 0x00


	//----- nvinfo : EIATTR_KPARAM_INFO
	.align		4
.L_69:
        /*0038*/ 	.byte	0x04, 0x17
        /*003a*/ 	.short	(.L_71 - .L_70)
.L_70:
        /*003c*/ 	.word	0x00000000
        /*0040*/ 	.short	0x0003
        /*0042*/ 	.short	0x0018
        /*0044*/ 	.byte	0x00, 0xf0, 0x11, 0x00


	//----- nvinfo : EIATTR_KPARAM_INFO
	.align		4
.L_71:
        /*0048*/ 	.byte	0x04, 0x17
        /*004a*/ 	.short	(.L_73 - .L_72)
.L_72:
        /*004c*/ 	.word	0x00000000
        /*0050*/ 	.short	0x0002
        /*0052*/ 	.short	0x0010
        /*0054*/ 	.byte	0x00, 0xf5, 0x21, 0x00


	//----- nvinfo : EIATTR_KPARAM_INFO
	.align		4
.L_73:
        /*0058*/ 	.byte	0x04, 0x17
        /*005a*/ 	.short	(.L_75 - .L_74)
.L_74:
        /*005c*/ 	.word	0x00000000
        /*0060*/ 	.short	0x0001
        /*0062*/ 	.short	0x0008
        /*0064*/ 	.byte	0x00, 0xf5, 0x21, 0x00


	//----- nvinfo : EIATTR_KPARAM_INFO
	.align		4
.L_75:
        /*0068*/ 	.byte	0x04, 0x17
        /*006a*/ 	.short	(.L_77 - .L_76)
.L_76:
        /*006c*/ 	.word	0x00000000
        /*0070*/ 	.short	0x0000
        /*0072*/ 	.short	0x0000
        /*0074*/ 	.byte	0x00, 0xf5, 0x21, 0x00


	//----- nvinfo : EIATTR_SPARSE_MMA_MASK
	.align		4
.L_77:
        /*0078*/ 	.byte	0x03, 0x50
        /*007a*/ 	.short	0x0000


	//----- nvinfo : EIATTR_MAXREG_COUNT
	.align		4
        /*007c*/ 	.byte	0x03, 0x1b
        /*007e*/ 	.short	0x00ff


	//----- nvinfo : EIATTR_NUM_BARRIERS
	.align		4
        /*0080*/ 	.byte	0x02, 0x4c
        /*0082*/ 	.byte	0x01
	.zero		1


	//----- nvinfo : EIATTR_MERCURY_ISA_VERSION
	.align		4
        /*0084*/ 	.byte	0x03, 0x5f
        /*0086*/ 	.short	0x0101


	//----- nvinfo : EIATTR_VRC_CTA_INIT_COUNT
	.align		4
        /*0088*/ 	.byte	0x02, 0x4a
	.zero		1
	.zero		1


	//----- nvinfo : EIATTR_EXIT_INSTR_OFFSETS
	.align		4
        /*008c*/ 	.byte	0x04, 0x1c
        /*008e*/ 	.short	(.L_79 - .L_78)


	//   ....[0]....
.L_78:
        /*0090*/ 	.word	0x000001e0


	//   ....[1]....
        /*0094*/ 	.word	0x00000970


	//   ....[2]....
        /*0098*/ 	.word	0x000009f0


	//----- nvinfo : EIATTR_CRS_STACK_SIZE
	.align		4
.L_79:
        /*009c*/ 	.byte	0x04, 0x1e
        /*009e*/ 	.short	(.L_81 - .L_80)
.L_80:
        /*00a0*/ 	.word	0x00000000


	//----- nvinfo : EIATTR_CBANK_PARAM_SIZE
	.align		4
.L_81:
        /*00a4*/ 	.byte	0x03, 0x19
        /*00a6*/ 	.short	0x0028


	//----- nvinfo : EIATTR_PARAM_CBANK
	.align		4
        /*00a8*/ 	.byte	0x04, 0x0a
        /*00aa*/ 	.short	(.L_83 - .L_82)
	.align		4
.L_82:
        /*00ac*/ 	.word	index@(.nv.constant0._Z21rotate_kernel_batchedPKfS0_Pfiiii)
        /*00b0*/ 	.short	0x0380
        /*00b2*/ 	.short	0x0028


	//----- nvinfo : EIATTR_SW_WAR
	.align		4
.L_83:
        /*00b4*/ 	.byte	0x04, 0x36
        /*00b6*/ 	.short	(.L_85 - .L_84)
.L_84:
        /*00b8*/ 	.word	0x00000008
.L_85:


//--------------------- .nv.callgraph             --------------------------
	.section	.nv.callgraph,"",@"SHT_CUDA_CALLGRAPH"
	.align	4
	.sectionentsize	8
	.align		4
        /*0000*/ 	.word	0x00000000
	.align		4
        /*0004*/ 	.word	0xffffffff
	.align		4
        /*0008*/ 	.word	0x00000000
	.align		4
        /*000c*/ 	.word	0xfffffffe
	.align		4
        /*0010*/ 	.word	0x00000000
	.align		4
        /*0014*/ 	.word	0xfffffffd
	.align		4
        /*0018*/ 	.word	0x00000000
	.align		4
        /*001c*/ 	.word	0xfffffffc


//--------------------- .text._Z28quant_dequant_kernel_batchedPKfS0_PfPaii --------------------------
	.section	.text._Z28quant_dequant_kernel_batchedPKfS0_PfPaii,"ax",@progbits
	.align	128
        .global         _Z28quant_dequant_kernel_batchedPKfS0_PfPaii
        .type           _Z28quant_dequant_kernel_batchedPKfS0_PfPaii,@function
        .size           _Z28quant_dequant_kernel_batchedPKfS0_PfPaii,(.L_x_30 - _Z28quant_dequant_kernel_batchedPKfS0_PfPaii)
        .other          _Z28quant_dequant_kernel_batchedPKfS0_PfPaii,@"STO_CUDA_ENTRY STV_DEFAULT"
_Z28quant_dequant_kernel_batchedPKfS0_PfPaii:
.text._Z28quant_dequant_kernel_batchedPKfS0_PfPaii:
[----:B------:R-:W-:Y:S01]  /*0000*/  LDC R1, c[0x0][0x37c] ;  /* 0x0000df00ff017b82 */ /* 0x000fe20000000800 */
[----:B------:R-:W0:Y:S07]  /*0010*/  S2R R0, SR_TID.X ;  /* 0x0000000000007919 */ /* 0x000e2e0000002100 */
[----:B------:R-:W1:Y:S01]  /*0020*/  LDC R4, c[0x0][0x364] ;  /* 0x0000d900ff047b82 */ /* 0x000e620000000800 */
[----:B------:R-:W2:Y:S01]  /*0030*/  LDCU.64 UR6, c[0x0][0x3a0] ;  /* 0x00007400ff0677ac */ /* 0x000ea20008000a00 */
[----:B------:R-:W1:Y:S06]  /*0040*/  S2R R5, SR_TID.Y ;  /* 0x0000000000057919 */ /* 0x000e6c0000002200 */
[----:B------:R-:W0:Y:S08]  /*0050*/  S2UR UR5, SR_CTAID.X ;  /* 0x00000000000579c3 */ /* 0x000e300000002500 */
[----:B------:R-:W0:Y:S08]  /*0060*/  LDC R3, c[0x0][0x360] ;  /* 0x0000d800ff037b82 */ /* 0x000e300000000800 */
[----:B------:R-:W1:Y:S01]  /*0070*/  S2UR UR4, SR_CTAID.Y ;  /* 0x00000000000479c3 */ /* 0x000e620000002600 */
[----:B0-----:R-:W-:-:S05]  /*0080*/  IMAD R3, R3, UR5, R0 ;  /* 0x0000000503037c24 */ /* 0x001fca000f8e0200 */
[----:B--2---:R-:W-:Y:S01]  /*0090*/  ISETP.GE.AND P0, PT, R3, UR7, PT ;  /* 0x0000000703007c0c */ /* 0x004fe2000bf06270 */
[----:B-1----:R-:W-:-:S05]  /*00a0*/  IMAD R4, R4, UR4, R5 ;  /* 0x0000000404047c24 */ /* 0x002fca000f8e0205 */
[----:B------:R-:W-:-:S13]  /*00b0*/  ISETP.GE.OR P0, PT, R4, UR6, P0 ;  /* 0x0000000604007c0c */ /* 0x000fda0008706670 */
[----:B------:R-:W-:Y:S05]  /*00c0*/  @P0 EXIT ;  /* 0x000000000000094d */ /* 0x000fea0003800000 */
[----:B------:R-:W0:Y:S01]  /*00d0*/  LDC.64 R6, c[0x0][0x388] ;  /* 0x0000e200ff067b82 */ /* 0x000e220000000a00 */
[----:B------:R-:W1:Y:S01]  /*00e0*/  LDCU.64 UR4, c[0x0][0x358] ;  /* 0x00006b00ff0477ac */ /* 0x000e620008000a00 */
[----:B0-----:R-:W-:-:S05]  /*00f0*/  IMAD.WIDE.U32 R6, R4, 0x4, R6 ;  /* 0x0000000404067825 */ /* 0x001fca00078e0006 */
[----:B-1----:R-:W2:Y:S01]  /*0100*/  LDG.E.CONSTANT R0, desc[UR4][R6.64] ;  /* 0x0000000406007981 */ /* 0x002ea2000c1e9900 */
[----:B------:R-:W-:Y:S01]  /*0110*/  BSSY.RECONVERGENT B0, `(.L_x_0) ;  /* 0x000000c000007945 */ /* 0x000fe20003800200 */
[----:B--2---:R-:W-:-:S05]  /*0120*/  VIADD R2, R0, 0x1800000 ;  /* 0x0180000000027836 */ /* 0x004fca0000000000 */
[----:B------:R-:W-:-:S04]  /*0130*/  LOP3.LUT R2, R2, 0x7f800000, RZ, 0xc0, !PT ;  /* 0x7f80000002027812 */ /* 0x000fc800078ec0ff */
[----:B------:R-:W-:-:S13]  /*0140*/  ISETP.GT.U32.AND P0, PT, R2, 0x1ffffff, PT ;  /* 0x01ffffff0200780c */ /* 0x000fda0003f04070 */
[----:B------:R-:W-:Y:S05]  /*0150*/  @P0 BRA `(.L_x_1) ;  /* 0x00000000000c0947 */ /* 0x000fea0003800000 */
[----:B------:R-:W-:-:S07]  /*0160*/  MOV R6, 0x180 ;  /* 0x0000018000067802 */ /* 0x000fce0000000f00 */
[----:B------:R-:W-:Y:S05]  /*0170*/  CALL.REL.NOINC `($__internal_0_$__cuda_sm20_rcp_rn_f32_slowpath) ;  /* 0x0000000000647944 */ /* 0x000fea0003c00000 */
[----:B------:R-:W-:Y:S05]  /*0180*/  BRA `(.L_x_2) ;  /* 0x0000000000107947 */ /* 0x000fea0003800000 */
.L_x_1:
[----:B------:R-:W0:Y:S02]  /*0190*/  MUFU.RCP R5, R0 ;  /* 0x0000000000057308 */ /* 0x000e240000001000 */
[----:B0-----:R-:W-:-:S04]  /*01a0*/  FFMA R2, R0, R5, -1 ;  /* 0xbf80000000027423 */ /* 0x001fc80000000005 */
[----:B------:R-:W-:-:S04]  /*01b0*/  FADD.FTZ R2, -R2, -RZ ;  /* 0x800000ff02027221 */ /* 0x000fc80000010100 */
[----:B------:R-:W-:-:S07]  /*01c0*/  FFMA R5, R5, R2, R5 ;  /* 0x0000000205057223 */ /* 0x000fce0000000005 */
.L_x_2:
[----:B------:R-:W-:Y:S05]  /*01d0*/  BSYNC.RECONVERGENT B0 ;  /* 0x0000000000007941 */ /* 0x000fea0003800200 */
.L_x_0:
[----:B------:R-:W0:Y:S01]  /*01e0*/  LDC.64 R6, c[0x0][0x380] ;  /* 0x0000e000ff067b82 */ /* 0x000e220000000a00 */
[----:B------:R-:W1:Y:S02]  /*01f0*/  LDCU UR6, c[0x0][0x3a4] ;  /* 0x00007480ff0677ac */ /* 0x000e640008000800 */
[----:B-1----:R-:W-:Y:S01]  /*0200*/  IMAD R9, R4, UR6, R3 ;  /* 0x0000000604097c24 */ /* 0x002fe2000f8e0203 */
[----:B------:R-:W1:Y:S03]  /*0210*/  LDCU.64 UR6, c[0x0][0x398] ;  /* 0x00007300ff0677ac */ /* 0x000e660008000a00 */
[----:B0-----:R-:W-:-:S06]  /*0220*/  IMAD.WIDE R2, R9, 0x4, R6 ;  /* 0x0000000409027825 */ /* 0x001fcc00078e0206 */
[----:B------:R-:W2:Y:S02]  /*0230*/  LDG.E.CONSTANT R2, desc[UR4][R2.64] ;  /* 0x0000000402027981 */ /* 0x000ea4000c1e9900 */
[----:B--2---:R-:W-:Y:S02]  /*0240*/  FMUL R8, R2, R5 ;  /* 0x0000000502087220 */ /* 0x004fe40000400000 */
[----:B------:R-:W0:Y:S04]  /*0250*/  LDC.64 R4, c[0x0][0x390] ;  /* 0x0000e400ff047b82 */ /* 0x000e280000000a00 */
[----:B------:R-:W2:Y:S02]  /*0260*/  F2I.NTZ R8, R8 ;  /* 0x0000000800087305 */ /* 0x000ea40000203100 */
[----:B--2---:R-:W-:-:S04]  /*0270*/  VIMNMX R6, PT, PT, R8, 0x7, PT ;  /* 0x0000000708067848 */ /* 0x004fc80003fe0100 */
[----:B------:R-:W-:Y:S01]  /*0280*/  VIMNMX R11, PT, PT, R6, -0x8, !PT ;  /* 0xfffffff8060b7848 */ /* 0x000fe20007fe0100 */
[C---:B0-----:R-:W-:Y:S01]  /*0290*/  IMAD.WIDE R4, R9.reuse, 0x4, R4 ;  /* 0x0000000409047825 */ /* 0x041fe200078e0204 */
[C---:B-1----:R-:W-:Y:S02]  /*02a0*/  IADD3 R6, P0, PT, R9.reuse, UR6, RZ ;  /* 0x0000000609067c10 */ /* 0x042fe4000ff1e0ff */
[----:B------:R-:W-:Y:S02]  /*02b0*/  I2FP.F32.S32 R13, R11 ;  /* 0x0000000b000d7245 */ /* 0x000fe40000201400 */
[----:B------:R-:W-:-:S03]  /*02c0*/  LEA.HI.X.SX32 R7, R9, UR7, 0x1, P0 ;  /* 0x0000000709077c11 */ /* 0x000fc600080f0eff */
[----:B------:R-:W-:Y:S02]  /*02d0*/  FMUL R13, R0, R13 ;  /* 0x0000000d000d7220 */ /* 0x000fe40000400000 */
[----:B------:R-:W-:Y:S04]  /*02e0*/  STG.E.U8 desc[UR4][R6.64], R11 ;  /* 0x0000000b06007986 */ /* 0x000fe8000c101104 */
[----:B------:R-:W-:Y:S01]  /*02f0*/  STG.E desc[UR4][R4.64], R13 ;  /* 0x0000000d04007986 */ /* 0x000fe2000c101904 */
[----:B------:R-:W-:Y:S05]  /*0300*/  EXIT ;  /* 0x000000000000794d */ /* 0x000fea0003800000 */
        .weak           $__internal_0_$__cuda_sm20_rcp_rn_f32_slowpath
        .type           $__internal_0_$__cuda_sm20_rcp_rn_f32_slowpath,@function
        .size           $__internal_0_$__cuda_sm20_rcp_rn_f32_slowpath,(.L_x_30 - $__internal_0_$__cuda_sm20_rcp_rn_f32_slowpath)
$__internal_0_$__cuda_sm20_rcp_rn_f32_slowpath:
[----:B------:R-:W-:Y:S01]  /*0310*/  IMAD.SHL.U32 R2, R0, 0x2, RZ ;  /* 0x0000000200027824 */ /* 0x000fe200078e00ff */
[----:B------:R-:W-:Y:S04]  /*0320*/  BSSY.RECONVERGENT B1, `(.L_x_3) ;  /* 0x0000030000017945 */ /* 0x000fe80003800200 */
[----:B------:R-:W-:-:S04]  /*0330*/  SHF.R.U32.HI R2, RZ, 0x18, R2 ;  /* 0x00000018ff027819 */ /* 0x000fc80000011602 */
[----:B------:R-:W-:-:S13]  /*0340*/  ISETP.NE.U32.AND P0, PT, R2, RZ, PT ;  /* 0x000000ff0200720c */ /* 0x000fda0003f05070 */
[----:B------:R-:W-:Y:S05]  /*0350*/  @P0 BRA `(.L_x_4) ;  /* 0x0000000000280947 */ /* 0x000fea0003800000 */
[----:B------:R-:W-:-:S05]  /*0360*/  IMAD.SHL.U32 R2, R0, 0x2, RZ ;  /* 0x0000000200027824 */ /* 0x000fca00078e00ff */
[----:B------:R-:W-:-:S13]  /*0370*/  ISETP.NE.AND P0, PT, R2, RZ, PT ;  /* 0x000000ff0200720c */ /* 0x000fda0003f05270 */
[----:B------:R-:W-:Y:S01]  /*0380*/  @P0 FFMA R7, R0, 1.84467440737095516160e+19, RZ ;  /* 0x5f80000000070823 */ /* 0x000fe200000000ff */
[----:B------:R-:W-:Y:S08]  /*0390*/  @!P0 MUFU.RCP R5, R0 ;  /* 0x0000000000058308 */ /* 0x000ff00000001000 */
[----:B------:R-:W0:Y:S02]  /*03a0*/  @P0 MUFU.RCP R2, R7 ;  /* 0x0000000700020308 */ /* 0x000e240000001000 */
[----:B0-----:R-:W-:-:S04]  /*03b0*/  @P0 FFMA R8, R7, R2, -1 ;  /* 0xbf80000007080423 */ /* 0x001fc80000000002 */
[----:B------:R-:W-:-:S04]  /*03c0*/  @P0 FADD.FTZ R9, -R8, -RZ ;  /* 0x800000ff08090221 */ /* 0x000fc80000010100 */
[----:B------:R-:W-:-:S04]  /*03d0*/  @P0 FFMA R2, R2, R9, R2 ;  /* 0x0000000902020223 */ /* 0x000fc80000000002 */
[----:B------:R-:W-:Y:S01]  /*03e0*/  @P0 FFMA R5, R2, 1.84467440737095516160e+19, RZ ;  /* 0x5f80000002050823 */ /* 0x000fe200000000ff */
[----:B------:R-:W-:Y:S06]  /*03f0*/  BRA `(.L_x_5) ;  /* 0x0000000000887947 */ /* 0x000fec0003800000 */
.L_x_4:
[----:B------:R-:W-:-:S05]  /*0400*/  VIADD R5, R2, 0xffffff03 ;  /* 0xffffff0302057836 */ /* 0x000fca0000000000 */
[----:B------:R-:W-:-:S13]  /*0410*/  ISETP.GT.U32.AND P0, PT, R5, 0x1, PT ;  /* 0x000000010500780c */ /* 0x000fda0003f04070 */
[----:B------:R-:W-:Y:S05]  /*0420*/  @P0 BRA `(.L_x_6) ;  /* 0x0000000000780947 */ /* 0x000fea0003800000 */
[----:B------:R-:W-:Y:S01]  /*0430*/  LOP3.LUT R7, R0, 0x7fffff, RZ, 0xc0, !PT ;  /* 0x007fffff00077812 */ /* 0x000fe200078ec0ff */
[----:B------:R-:W-:-:S03]  /*0440*/  IMAD.MOV.U32 R12, RZ, RZ, 0x3 ;  /* 0x00000003ff0c7424 */ /* 0x000fc600078e00ff */
[----:B------:R-:W-:Y:S02]  /*0450*/  LOP3.LUT R7, R7, 0x3f800000, RZ, 0xfc, !PT ;  /* 0x3f80000007077812 */ /* 0x000fe400078efcff */
[----:B------:R-:W-:Y:S02]  /*0460*/  SHF.L.U32 R11, R12, R5, RZ ;  /* 0x000000050c0b7219 */ /* 0x000fe400000006ff */
[----:B------:R-:W0:Y:S02]  /*0470*/  MUFU.RCP R8, R7 ;  /* 0x0000000700087308 */ /* 0x000e240000001000 */
[----:B0-----:R-:W-:-:S04]  /*0480*/  FFMA R9, R7, R8, -1 ;  /* 0xbf80000007097423 */ /* 0x001fc80000000008 */
[----:B------:R-:W-:-:S04]  /*0490*/  FADD.FTZ R9, -R9, -RZ ;  /* 0x800000ff09097221 */ /* 0x000fc80000010100 */
[CCC-:B------:R-:W-:Y:S01]  /*04a0*/  FFMA.RM R10, R8.reuse, R9.reuse, R8.reuse ;  /* 0x00000009080a7223 */ /* 0x1c0fe20000004008 */
[----:B------:R-:W-:-:S04]  /*04b0*/  FFMA.RP R9, R8, R9, R8 ;  /* 0x0000000908097223 */ /* 0x000fc80000008008 */
[C---:B------:R-:W-:Y:S02]  /*04c0*/  LOP3.LUT R8, R10.reuse, 0x7fffff, RZ, 0xc0, !PT ;  /* 0x007fffff0a087812 */ /* 0x040fe400078ec0ff */
[----:B------:R-:W-:Y:S02]  /*04d0*/  FSETP.NEU.FTZ.AND P0, PT, R10, R9, PT ;  /* 0x000000090a00720b */ /* 0x000fe40003f1d000 */
[----:B------:R-:W-:Y:S02]  /*04e0*/  LOP3.LUT R8, R8, 0x800000, RZ, 0xfc, !PT ;  /* 0x0080000008087812 */ /* 0x000fe400078efcff */
[----:B------:R-:W-:Y:S02]  /*04f0*/  SEL R9, RZ, 0xffffffff, !P0 ;  /* 0xffffffffff097807 */ /* 0x000fe40004000000 */
[----:B------:R-:W-:-:S03]  /*0500*/  LOP3.LUT R10, R11, R8, RZ, 0xc0, !PT ;  /* 0x000000080b0a7212 */ /* 0x000fc600078ec0ff */
[----:B------:R-:W-:Y:S01]  /*0510*/  IMAD.MOV R9, RZ, RZ, -R9 ;  /* 0x000000ffff097224 */ /* 0x000fe200078e0a09 */
[----:B------:R-:W-:-:S04]  /*0520*/  SHF.R.U32.HI R10, RZ, R5, R10 ;  /* 0x00000005ff0a7219 */ /* 0x000fc8000001160a */
[----:B------:R-:W-:Y:S02]  /*0530*/  LOP3.LUT P1, RZ, R9, R5, R8, 0xf8, !PT ;  /* 0x0000000509ff7212 */ /* 0x000fe4000782f808 */
[C---:B------:R-:W-:Y:S02]  /*0540*/  LOP3.LUT P0, RZ, R10.reuse, 0x1, RZ, 0xc0, !PT ;  /* 0x000000010aff7812 */ /* 0x040fe4000780c0ff */
[----:B------:R-:W-:-:S04]  /*0550*/  LOP3.LUT P2, RZ, R10, 0x2, RZ, 0xc0, !PT ;  /* 0x000000020aff7812 */ /* 0x000fc8000784c0ff */
[----:B------:R-:W-:Y:S02]  /*0560*/  PLOP3.LUT P0, PT, P0, P1, P2, 0xe0, 0x0 ;  /* 0x000000000000781c */ /* 0x000fe40000703c20 */
[----:B------:R-:W-:Y:S02]  /*0570*/  LOP3.LUT P1, RZ, R0, 0x7fffff, RZ, 0xc0, !PT ;  /* 0x007fffff00ff7812 */ /* 0x000fe4000782c0ff */
[----:B------:R-:W-:-:S05]  /*0580*/  SEL R5, RZ, 0x1, !P0 ;  /* 0x00000001ff057807 */ /* 0x000fca0004000000 */
[----:B------:R-:W-:-:S05]  /*0590*/  IMAD.MOV R5, RZ, RZ, -R5 ;  /* 0x000000ffff057224 */ /* 0x000fca00078e0a05 */
[----:B------:R-:W-:Y:S01]  /*05a0*/  ISETP.GE.AND P0, PT, R5, RZ, PT ;  /* 0x000000ff0500720c */ /* 0x000fe20003f06270 */
[----:B------:R-:W-:-:S05]  /*05b0*/  VIADD R5, R2, 0xffffff04 ;  /* 0xffffff0402057836 */ /* 0x000fca0000000000 */
[----:B------:R-:W-:-:S07]  /*05c0*/  SHF.R.U32.HI R5, RZ, R5, R8 ;  /* 0x00000005ff057219 */ /* 0x000fce0000011608 */
[----:B------:R-:W-:-:S04]  /*05d0*/  @!P0 VIADD R5, R5, 0x1 ;  /* 0x0000000105058836 */ /* 0x000fc80000000000 */
[----:B------:R-:W-:-:S05]  /*05e0*/  @!P1 IMAD.SHL.U32 R5, R5, 0x2, RZ ;  /* 0x0000000205059824 */ /* 0x000fca00078e00ff */
[----:B------:R-:W-:Y:S01]  /*05f0*/  LOP3.LUT R5, R5, 0x80000000, R0, 0xf8, !PT ;  /* 0x8000000005057812 */ /* 0x000fe200078ef800 */
[----:B------:R-:W-:Y:S06]  /*0600*/  BRA `(.L_x_5) ;  /* 0x0000000000047947 */ /* 0x000fec0003800000 */
.L_x_6:
[----:B------:R0:W1:Y:S02]  /*0610*/  MUFU.RCP R5, R0 ;  /* 0x0000000000057308 */ /* 0x0000640000001000 */
.L_x_5:
[----:B------:R-:W-:Y:S05]  /*0620*/  BSYNC.RECONVERGENT B1 ;  /* 0x0000000000017941 */ /* 0x000fea0003800200 */
.L_x_3:
[----:B------:R-:W-:-:S04]  /*0630*/  IMAD.MOV.U32 R7, RZ, RZ, 0x0 ;  /* 0x00000000ff077424 */ /* 0x000fc800078e00ff */
[----:B01----:R-:W-:Y:S05]  /*0640*/  RET.REL.NODEC R6 `(_Z28quant_dequant_kernel_batchedPKfS0_PfPaii) ;  /* 0xfffffff8066c7950 */ /* 0x003fea0003c3ffff */
.L_x_7:
[----:B------:R-:W-:-:S00]  /*0650*/  BRA `(.L_x_7) ;  /* 0xfffffffc00fc7947 */ /* 0x000fc0000383ffff */
[----:B------:R-:W-:-:S00]  /*0660*/  NOP ;  /* 0x0000000000007918 */ /* 0x000fc00000000000 */
        /* <DEDUP_REMOVED lines=9> */
.L_x_30:


//--------------------- .text._Z29rowwise_absmax_kernel_batchedPKfPfii --------------------------
	.section	.text._Z29rowwise_absmax_kernel_batchedPKfPfii,"ax",@progbits
	.align	128
        .global         _Z29rowwise_absmax_kernel_batchedPKfPfii
        .type           _Z29rowwise_absmax_kernel_batchedPKfPfii,@function
        .size           _Z29rowwise_absmax_kernel_batchedPKfPfii,(.L_x_31 - _Z29rowwise_absmax_kernel_batchedPKfPfii)
        .other          _Z29rowwise_absmax_kernel_batchedPKfPfii,@"STO_CUDA_ENTRY STV_DEFAULT"
_Z29rowwise_absmax_kernel_batchedPKfPfii:
.text._Z29rowwise_absmax_kernel_batchedPKfPfii:
[----:B------:R-:W-:Y:S01]  /*0000*/  LDC R1, c[0x0][0x37c] ;  /* 0x0000df00ff017b82 */ /* 0x000fe20000000800 */
[----:B------:R-:W0:Y:S01]  /*0010*/  S2R R2, SR_CTAID.X ;  /* 0x0000000000027919 */ /* 0x000e220000002500 */
[----:B------:R-:W0:Y:S02]  /*0020*/  LDCU UR4, c[0x0][0x390] ;  /* 0x00007200ff0477ac */ /* 0x000e240008000800 */
[----:B0-----:R-:W-:-:S13]  /*0030*/  ISETP.GE.AND P0, PT, R2, UR4, PT ;  /* 0x0000000402007c0c */ /* 0x001fda000bf06270 */
[----:B------:R-:W-:Y:S05]  /*0040*/  @P0 EXIT ;  /* 0x000000000000094d */ /* 0x000fea0003800000 */
[----:B------:R-:W0:Y:S01]  /*0050*/  S2R R9, SR_TID.X ;  /* 0x0000000000097919 */ /* 0x000e220000002100 */
[----:B------:R-:W0:Y:S01]  /*0060*/  LDCU UR4, c[0x0][0x394] ;  /* 0x00007280ff0477ac */ /* 0x000e220008000800 */
[----:B------:R-:W-:Y:S01]  /*0070*/  BSSY.RECONVERGENT B0, `(.L_x_8) ;  /* 0x0000011000007945 */ /* 0x000fe20003800200 */
[----:B------:R-:W-:Y:S01]  /*0080*/  IMAD.MOV.U32 R0, RZ, RZ, RZ ;  /* 0x000000ffff007224 */ /* 0x000fe200078e00ff */
[----:B------:R-:W1:Y:S01]  /*0090*/  LDCU.64 UR6, c[0x0][0x358] ;  /* 0x00006b00ff0677ac */ /* 0x000e620008000a00 */
[----:B0-----:R-:W-:-:S13]  /*00a0*/  ISETP.GE.AND P0, PT, R9, UR4, PT ;  /* 0x0000000409007c0c */ /* 0x001fda000bf06270 */
[----:B-1----:R-:W-:Y:S05]  /*00b0*/  @P0 BRA `(.L_x_9) ;  /* 0x0000000000300947 */ /* 0x002fea0003800000 */
[----:B------:R-:W0:Y:S01]  /*00c0*/  LDC R8, c[0x0][0x360] ;  /* 0x0000d800ff087b82 */ /* 0x000e220000000800 */
[----:B------:R-:W-:Y:S02]  /*00d0*/  IMAD.MOV.U32 R0, RZ, RZ, RZ ;  /* 0x000000ffff007224 */ /* 0x000fe400078e00ff */
[----:B------:R-:W-:-:S05]  /*00e0*/  IMAD.MOV.U32 R3, RZ, RZ, R9 ;  /* 0x000000ffff037224 */ /* 0x000fca00078e0009 */
[----:B------:R-:W1:Y:S02]  /*00f0*/  LDC.64 R6, c[0x0][0x380] ;  /* 0x0000e000ff067b82 */ /* 0x000e640000000a00 */
.L_x_10:
[----:B------:R-:W-:-:S04]  /*0100*/  IMAD R5, R2, UR4, R3 ;  /* 0x0000000402057c24 */ /* 0x000fc8000f8e0203 */
[----:B-1----:R-:W-:-:S06]  /*0110*/  IMAD.WIDE R4, R5, 0x4, R6 ;  /* 0x0000000405047825 */ /* 0x002fcc00078e0206 */
[----:B------:R-:W2:Y:S01]  /*0120*/  LDG.E.CONSTANT R5, desc[UR6][R4.64] ;  /* 0x0000000604057981 */ /* 0x000ea2000c1e9900 */
[----:B0-----:R-:W-:-:S05]  /*0130*/  IMAD.IADD R3, R8, 0x1, R3 ;  /* 0x0000000108037824 */ /* 0x001fca00078e0203 */
[----:B------:R-:W-:Y:S02]  /*0140*/  ISETP.GE.AND P1, PT, R3, UR4, PT ;  /* 0x0000000403007c0c */ /* 0x000fe4000bf26270 */
[----:B--2---:R-:W-:-:S04]  /*0150*/  FSETP.GT.AND P0, PT, |R5|, R0, PT ;  /* 0x000000000500720b */ /* 0x004fc80003f04200 */
[----:B------:R-:W-:-:S07]  /*0160*/  FSEL R0, |R5|, R0, P0 ;  /* 0x0000000005007208 */ /* 0x000fce0000000200 */
[----:B------:R-:W-:Y:S05]  /*0170*/  @!P1 BRA `(.L_x_10) ;  /* 0xfffffffc00e09947 */ /* 0x000fea000383ffff */
.L_x_9:
[----:B------:R-:W-:Y:S05]  /*0180*/  BSYNC.RECONVERGENT B0 ;  /* 0x0000000000007941 */ /* 0x000fea0003800200 */
.L_x_8:
[----:B------:R-:W0:Y:S01]  /*0190*/  S2UR UR5, SR_CgaCtaId ;  /* 0x00000000000579c3 */ /* 0x000e220000008800 */
[----:B------:R-:W-:Y:S02]  /*01a0*/  UMOV UR4, 0x400 ;  /* 0x0000040000047882 */ /* 0x000fe40000000000 */
[----:B0-----:R-:W-:-:S06]  /*01b0*/  ULEA UR4, UR5, UR4, 0x18 ;  /* 0x0000000405047291 */ /* 0x001fcc000f8ec0ff */
[----:B------:R-:W-:-:S05]  /*01c0*/  LEA R3, R9, UR4, 0x2 ;  /* 0x0000000409037c11 */ /* 0x000fca000f8e10ff */
[----:B------:R-:W0:Y:S01]  /*01d0*/  LDCU UR4, c[0x0][0x360] ;  /* 0x00006c00ff0477ac */ /* 0x000e220008000800 */
[----:B------:R1:W-:Y:S01]  /*01e0*/  STS [R3], R0 ;  /* 0x0000000003007388 */ /* 0x0003e20000000800 */
[----:B0-----:R-:W-:Y:S01]  /*01f0*/  UISETP.GE.U32.AND UP0, UPT, UR4, 0x2, UPT ;  /* 0x000000020400788c */ /* 0x001fe2000bf06070 */
[----:B------:R-:W-:Y:S08]  /*0200*/  BAR.SYNC.DEFER_BLOCKING 0x0 ;  /* 0x0000000000007b1d */ /* 0x000ff00000010000 */
[----:B-1----:R-:W-:Y:S05]  /*0210*/  BRA.U !UP0, `(.L_x_11) ;  /* 0x00000001083c7547 */ /* 0x002fea000b800000 */
[----:B------:R-:W-:-:S07]  /*0220*/  IMAD.U32 R0, RZ, RZ, UR4 ;  /* 0x00000004ff007e24 */ /* 0x000fce000f8e00ff */
.L_x_14:
[--C-:B------:R-:W-:Y:S01]  /*0230*/  IMAD.MOV.U32 R6, RZ, RZ, R0.reuse ;  /* 0x000000ffff067224 */ /* 0x100fe200078e0000 */
[----:B------:R-:W-:Y:S01]  /*0240*/  SHF.R.U32.HI R0, RZ, 0x1, R0 ;  /* 0x00000001ff007819 */ /* 0x000fe20000011600 */
[----:B------:R-:W-:Y:S03]  /*0250*/  BSSY.RECONVERGENT B0, `(.L_x_12) ;  /* 0x0000008000007945 */ /* 0x000fe60003800200 */
[----:B------:R-:W-:-:S13]  /*0260*/  ISETP.GE.U32.AND P0, PT, R9, R0, PT ;  /* 0x000000000900720c */ /* 0x000fda0003f06070 */
[----:B0-----:R-:W-:Y:S05]  /*0270*/  @P0 BRA `(.L_x_13) ;  /* 0x0000000000140947 */ /* 0x001fea0003800000 */
[----:B------:R-:W-:Y:S01]  /*0280*/  IMAD R4, R0, 0x4, R3 ;  /* 0x0000000400047824 */ /* 0x000fe200078e0203 */
[----:B------:R-:W-:Y:S05]  /*0290*/  LDS R5, [R3] ;  /* 0x0000000003057984 */ /* 0x000fea0000000800 */
[----:B------:R-:W0:Y:S02]  /*02a0*/  LDS R4, [R4] ;  /* 0x0000000004047984 */ /* 0x000e240000000800 */
[----:B0-----:R-:W-:-:S13]  /*02b0*/  FSETP.GT.AND P0, PT, R4, R5, PT ;  /* 0x000000050400720b */ /* 0x001fda0003f04000 */
[----:B------:R0:W-:Y:S02]  /*02c0*/  @P0 STS [R3], R4 ;  /* 0x0000000403000388 */ /* 0x0001e40000000800 */
.L_x_13:
[----:B------:R-:W-:Y:S05]  /*02d0*/  BSYNC.RECONVERGENT B0 ;  /* 0x0000000000007941 */ /* 0x000fea0003800200 */
.L_x_12:
[----:B------:R-:W-:Y:S01]  /*02e0*/  BAR.SYNC.DEFER_BLOCKING 0x0 ;  /* 0x0000000000007b1d */ /* 0x000fe20000010000 */
[----:B------:R-:W-:-:S13]  /*02f0*/  ISETP.GT.U32.AND P0, PT, R6, 0x3, PT ;  /* 0x000000030600780c */ /* 0x000fda0003f04070 */
[----:B------:R-:W-:Y:S05]  /*0300*/  @P0 BRA `(.L_x_14) ;  /* 0xfffffffc00c80947 */ /* 0x000fea000383ffff */
.L_x_11:
[----:B------:R-:W-:-:S13]  /*0310*/  ISETP.NE.AND P0, PT, R9, RZ, PT ;  /* 0x000000ff0900720c */ /* 0x000fda0003f05270 */
[----:B------:R-:W-:Y:S05]  /*0320*/  @P0 EXIT ;  /* 0x000000000000094d */ /* 0x000fea0003800000 */
[----:B------:R-:W1:Y:S01]  /*0330*/  S2UR UR5, SR_CgaCtaId ;  /* 0x00000000000579c3 */ /* 0x000e620000008800 */
[----:B------:R-:W-:Y:S01]  /*0340*/  UMOV UR4, 0x400 ;  /* 0x0000040000047882 */ /* 0x000fe20000000000 */
[----:B0-----:R-:W-:Y:S02]  /*0350*/  IMAD.MOV.U32 R4, RZ, RZ, 0x3e124925 ;  /* 0x3e124925ff047424 */ /* 0x001fe400078e00ff */
[----:B------:R-:W-:-:S04]  /*0360*/  IMAD.MOV.U32 R3, RZ, RZ, 0x40e00000 ;  /* 0x40e00000ff037424 */ /* 0x000fc800078e00ff */
[----:B------:R-:W-:-:S04]  /*0370*/  FFMA R3, R4, -R3, 1 ;  /* 0x3f80000004037423 */ /* 0x000fc80000000803 */
[----:B------:R-:W-:Y:S01]  /*0380*/  FFMA R3, R3, R4, 0.14285714924335479736 ;  /* 0x3e12492503037423 */ /* 0x000fe20000000004 */
[----:B-1----:R-:W-:-:S09]  /*0390*/  ULEA UR4, UR5, UR4, 0x18 ;  /* 0x0000000405047291 */ /* 0x002fd2000f8ec0ff */
[----:B------:R-:W0:Y:S02]  /*03a0*/  LDS R0, [UR4] ;  /* 0x00000004ff007984 */ /* 0x000e240008000800 */
[----:B0-----:R-:W0:Y:S01]  /*03b0*/  FCHK P0, R0, 7 ;  /* 0x40e0000000007902 */ /* 0x001e220000000000 */
[C---:B------:R-:W-:Y:S01]  /*03c0*/  FFMA R4, R0.reuse, R3, RZ ;  /* 0x0000000300047223 */ /* 0x040fe200000000ff */
[----:B------:R-:W-:-:S03]  /*03d0*/  FSETP.GT.AND P2, PT, R0, RZ, PT ;  /* 0x000000ff0000720b */ /* 0x000fc60003f44000 */
[----:B------:R-:W-:-:S04]  /*03e0*/  FFMA R5, R4, -7, R0 ;  /* 0xc0e0000004057823 */ /* 0x000fc80000000000 */
[----:B------:R-:W-:Y:S01]  /*03f0*/  FFMA R3, R3, R5, R4 ;  /* 0x0000000503037223 */ /* 0x000fe20000000004 */
[----:B0-----:R-:W-:Y:S06]  /*0400*/  @!P0 BRA `(.L_x_15) ;  /* 0x0000000000088947 */ /* 0x001fec0003800000 */
[----:B------:R-:W-:-:S07]  /*0410*/  MOV R4, 0x430 ;  /* 0x0000043000047802 */ /* 0x000fce0000000f00 */
[----:B------:R-:W-:Y:S05]  /*0420*/  CALL.REL.NOINC `($__internal_1_$__cuda_sm3x_div_rn_noftz_f32_slowpath) ;  /* 0x0000000000147944 */ /* 0x000fea0003c00000 */
.L_x_15:
[----:B------:R-:W0:Y:S01]  /*0430*/  LDC.64 R4, c[0x0][0x388] ;  /* 0x0000e200ff047b82 */ /* 0x000e220000000a00 */
[----:B------:R-:W-:Y:S01]  /*0440*/  FSEL R7, R3, 9.9999999392252902908e-09, P2 ;  /* 0x322bcc7703077808 */ /* 0x000fe20001000000 */
[----:B0-----:R-:W-:-:S05]  /*0450*/  IMAD.WIDE.U32 R2, R2, 0x4, R4 ;  /* 0x0000000402027825 */ /* 0x001fca00078e0004 */
[----:B------:R-:W-:Y:S01]  /*0460*/  STG.E desc[UR6][R2.64], R7 ;  /* 0x0000000702007986 */ /* 0x000fe2000c101906 */
[----:B------:R-:W-:Y:S05]  /*0470*/  EXIT ;  /* 0x000000000000794d */ /* 0x000fea0003800000 */
        .weak           $__internal_1_$__cuda_sm3x_div_rn_noftz_f32_slowpath
        .type           $__internal_1_$__cuda_sm3x_div_rn_noftz_f32_slowpath,@function
        .size           $__internal_1_$__cuda_sm3x_div_rn_noftz_f32_slowpath,(.L_x_31 - $__internal_1_$__cuda_sm3x_div_rn_noftz_f32_slowpath)
$__internal_1_$__cuda_sm3x_div_rn_noftz_f32_slowpath:
[--C-:B------:R-:W-:Y:S01]  /*0480*/  SHF.R.U32.HI R3, RZ, 0x17, R0.reuse ;  /* 0x00000017ff037819 */ /* 0x100fe20000011600 */
[----:B------:R-:W-:-:S03]  /*0490*/  IMAD.MOV.U32 R5, RZ, RZ, R0 ;  /* 0x000000ffff057224 */ /* 0x000fc600078e0000 */
[----:B------:R-:W-:-:S05]  /*04a0*/  LOP3.LUT R3, R3, 0xff, RZ, 0xc0, !PT ;  /* 0x000000ff03037812 */ /* 0x000fca00078ec0ff */
[----:B------:R-:W-:-:S05]  /*04b0*/  VIADD R7, R3, 0xffffffff ;  /* 0xffffffff03077836 */ /* 0x000fca0000000000 */
[----:B------:R-:W-:-:S13]  /*04c0*/  ISETP.GT.U32.OR P0, PT, R7, 0xfd, !PT ;  /* 0x000000fd0700780c */ /* 0x000fda0007f04470 */
[----:B------:R-:W-:Y:S01]  /*04d0*/  @!P0 IMAD.MOV.U32 R6, RZ, RZ, RZ ;  /* 0x000000ffff068224 */ /* 0x000fe200078e00ff */
[----:B------:R-:W-:Y:S06]  /*04e0*/  @!P0 BRA `(.L_x_16) ;  /* 0x00000000003c8947 */ /* 0x000fec0003800000 */
[----:B------:R-:W-:-:S13]  /*04f0*/  FSETP.GTU.FTZ.AND P0, PT, |R0|, +INF , PT ;  /* 0x7f8000000000780b */ /* 0x000fda0003f1c200 */
[----:B------:R-:W-:Y:S05]  /*0500*/  @P0 BRA `(.L_x_17) ;  /* 0x0000000400280947 */ /* 0x000fea0003800000 */
[----:B------:R-:W-:-:S05]  /*0510*/  IMAD.MOV.U32 R6, RZ, RZ, 0x40e00000 ;  /* 0x40e00000ff067424 */ /* 0x000fca00078e00ff */
[----:B------:R-:W-:-:S13]  /*0520*/  LOP3.LUT P0, RZ, R6, 0x7fffffff, R5, 0xc8, !PT ;  /* 0x7fffffff06ff7812 */ /* 0x000fda000780c805 */
[----:B------:R-:W-:Y:S05]  /*0530*/  @!P0 BRA `(.L_x_18) ;  /* 0x0000000400148947 */ /* 0x000fea0003800000 */
[----:B------:R-:W-:-:S13]  /*0540*/  LOP3.LUT P0, RZ, R5, 0x7fffffff, RZ, 0xc0, !PT ;  /* 0x7fffffff05ff7812 */ /* 0x000fda000780c0ff */
[----:B------:R-:W-:Y:S05]  /*0550*/  @!P0 BRA `(.L_x_19) ;  /* 0x0000000400048947 */ /* 0x000fea0003800000 */
[----:B------:R-:W-:Y:S02]  /*0560*/  FSETP.NEU.FTZ.AND P0, PT, |R0|, +INF , PT ;  /* 0x7f8000000000780b */ /* 0x000fe40003f1d200 */
[----:B------:R-:W-:-:S04]  /*0570*/  LOP3.LUT P1, RZ, R6, 0x7fffffff, RZ, 0xc0, !PT ;  /* 0x7fffffff06ff7812 */ /* 0x000fc8000782c0ff */
[----:B------:R-:W-:-:S13]  /*0580*/  PLOP3.LUT P0, PT, P0, P1, PT, 0x2f, 0xf2 ;  /* 0x0000000000f2781c */ /* 0x000fda0000702577 */
[----:B------:R-:W-:Y:S05]  /*0590*/  @P0 BRA `(.L_x_20) ;  /* 0x0000000000e80947 */ /* 0x000fea0003800000 */
[----:B------:R-:W-:-:S13]  /*05a0*/  ISETP.GE.AND P0, PT, R7, RZ, PT ;  /* 0x000000ff0700720c */ /* 0x000fda0003f06270 */
[----:B------:R-:W-:Y:S02]  /*05b0*/  @P0 IMAD.MOV.U32 R6, RZ, RZ, RZ ;  /* 0x000000ffff060224 */ /* 0x000fe400078e00ff */
[----:B------:R-:W-:Y:S01]  /*05c0*/  @!P0 FFMA R5, R0, 1.84467440737095516160e+19, RZ ;  /* 0x5f80000000058823 */ /* 0x000fe200000000ff */
[----:B------:R-:W-:-:S07]  /*05d0*/  @!P0 IMAD.MOV.U32 R6, RZ, RZ, -0x40 ;  /* 0xffffffc0ff068424 */ /* 0x000fce00078e00ff */
.L_x_16:
[----:B------:R-:W-:Y:S01]  /*05e0*/  UMOV UR4, 0x40e00000 ;  /* 0x40e0000000047882 */ /* 0x000fe20000000000 */
[----:B------:R-:W-:Y:S01]  /*05f0*/  VIADD R3, R3, 0xffffff81 ;  /* 0xffffff8103037836 */ /* 0x000fe20000000000 */
[----:B------:R-:W-:-:S03]  /*0600*/  UIADD3 UR4, UPT, UPT, UR4, -0x1000000, URZ ;  /* 0xff00000004047890 */ /* 0x000fc6000fffe0ff */
[----:B------:R-:W-:Y:S01]  /*0610*/  IMAD R0, R3, -0x800000, R5 ;  /* 0xff80000003007824 */ /* 0x000fe200078e0205 */
[----:B------:R-:W-:Y:S02]  /*0620*/  IADD3 R6, PT, PT, R6, -0x2, R3 ;  /* 0xfffffffe06067810 */ /* 0x000fe40007ffe003 */
[----:B------:R-:W-:-:S03]  /*0630*/  FADD.FTZ R9, -RZ, -UR4 ;  /* 0x80000004ff097e21 */ /* 0x000fc60008010100 */
[----:B------:R-:W0:Y:S02]  /*0640*/  MUFU.RCP R7, UR4 ;  /* 0x0000000400077d08 */ /* 0x000e240008001000 */
[----:B0-----:R-:W-:-:S04]  /*0650*/  FFMA R8, R7, R9, 1 ;  /* 0x3f80000007087423 */ /* 0x001fc80000000009 */
[----:B------:R-:W-:-:S04]  /*0660*/  FFMA R7, R7, R8, R7 ;  /* 0x0000000807077223 */ /* 0x000fc80000000007 */
[----:B------:R-:W-:-:S04]  /*0670*/  FFMA R8, R0, R7, RZ ;  /* 0x0000000700087223 */ /* 0x000fc800000000ff */
[----:B------:R-:W-:-:S04]  /*0680*/  FFMA R5, R9, R8, R0 ;  /* 0x0000000809057223 */ /* 0x000fc80000000000 */
[----:B------:R-:W-:-:S04]  /*0690*/  FFMA R8, R7, R5, R8 ;  /* 0x0000000507087223 */ /* 0x000fc80000000008 */
[----:B------:R-:W-:-:S04]  /*06a0*/  FFMA R9, R9, R8, R0 ;  /* 0x0000000809097223 */ /* 0x000fc80000000000 */
[----:B------:R-:W-:-:S05]  /*06b0*/  FFMA R5, R7, R9, R8 ;  /* 0x0000000907057223 */ /* 0x000fca0000000008 */
[----:B------:R-:W-:-:S04]  /*06c0*/  SHF.R.U32.HI R0, RZ, 0x17, R5 ;  /* 0x00000017ff007819 */ /* 0x000fc80000011605 */
[----:B------:R-:W-:-:S05]  /*06d0*/  LOP3.LUT R0, R0, 0xff, RZ, 0xc0, !PT ;  /* 0x000000ff00007812 */ /* 0x000fca00078ec0ff */
[----:B------:R-:W-:-:S04]  /*06e0*/  IMAD.IADD R10, R0, 0x1, R6 ;  /* 0x00000001000a7824 */ /* 0x000fc800078e0206 */
[----:B------:R-:W-:-:S05]  /*06f0*/  VIADD R0, R10, 0xffffffff ;  /* 0xffffffff0a007836 */ /* 0x000fca0000000000 */
[----:B------:R-:W-:-:S13]  /*0700*/  ISETP.GE.U32.AND P0, PT, R0, 0xfe, PT ;  /* 0x000000fe0000780c */ /* 0x000fda0003f06070 */
[----:B------:R-:W-:Y:S05]  /*0710*/  @!P0 BRA `(.L_x_21) ;  /* 0x0000000000808947 */ /* 0x000fea0003800000 */
[----:B------:R-:W-:-:S13]  /*0720*/  ISETP.GT.AND P0, PT, R10, 0xfe, PT ;  /* 0x000000fe0a00780c */ /* 0x000fda0003f04270 */
[----:B------:R-:W-:Y:S05]  /*0730*/  @P0 BRA `(.L_x_22) ;  /* 0x00000000006c0947 */ /* 0x000fea0003800000 */
[----:B------:R-:W-:-:S13]  /*0740*/  ISETP.GE.AND P0, PT, R10, 0x1, PT ;  /* 0x000000010a00780c */ /* 0x000fda0003f06270 */
[----:B------:R-:W-:Y:S05]  /*0750*/  @P0 BRA `(.L_x_23) ;  /* 0x0000000000980947 */ /* 0x000fea0003800000 */
[----:B------:R-:W-:Y:S02]  /*0760*/  ISETP.GE.AND P0, PT, R10, -0x18, PT ;  /* 0xffffffe80a00780c */ /* 0x000fe40003f06270 */
[----:B------:R-:W-:-:S11]  /*0770*/  LOP3.LUT R5, R5, 0x80000000, RZ, 0xc0, !PT ;  /* 0x8000000005057812 */ /* 0x000fd600078ec0ff */
[----:B------:R-:W-:Y:S05]  /*0780*/  @!P0 BRA `(.L_x_23) ;  /* 0x00000000008c8947 */ /* 0x000fea0003800000 */
[CCC-:B------:R-:W-:Y:S01]  /*0790*/  FFMA.RZ R0, R7.reuse, R9.reuse, R8.reuse ;  /* 0x0000000907007223 */ /* 0x1c0fe2000000c008 */
[C---:B------:R-:W-:Y:S01]  /*07a0*/  VIADD R6, R10.reuse, 0x20 ;  /* 0x000000200a067836 */ /* 0x040fe20000000000 */
[C---:B------:R-:W-:Y:S02]  /*07b0*/  ISETP.NE.AND P3, PT, R10.reuse, RZ, PT ;  /* 0x000000ff0a00720c */ /* 0x040fe40003f65270 */
[----:B------:R-:W-:Y:S02]  /*07c0*/  ISETP.NE.AND P1, PT, R10, RZ, PT ;  /* 0x000000ff0a00720c */ /* 0x000fe40003f25270 */
[----:B------:R-:W-:Y:S01]  /*07d0*/  LOP3.LUT R3, R0, 0x7fffff, RZ, 0xc0, !PT ;  /* 0x007fffff00037812 */ /* 0x000fe200078ec0ff */
[CCC-:B------:R-:W-:Y:S01]  /*07e0*/  FFMA.RP R0, R7.reuse, R9.reuse, R8.reuse ;  /* 0x0000000907007223 */ /* 0x1c0fe20000008008 */
[----:B------:R-:W-:Y:S01]  /*07f0*/  FFMA.RM R7, R7, R9, R8 ;  /* 0x0000000907077223 */ /* 0x000fe20000004008 */
[----:B------:R-:W-:Y:S01]  /*0800*/  IMAD.MOV R8, RZ, RZ, -R10 ;  /* 0x000000ffff087224 */ /* 0x000fe200078e0a0a */
[----:B------:R-:W-:-:S03]  /*0810*/  LOP3.LUT R3, R3, 0x800000, RZ, 0xfc, !PT ;  /* 0x0080000003037812 */ /* 0x000fc600078efcff */
[----:B------:R-:W-:Y:S02]  /*0820*/  FSETP.NEU.FTZ.AND P0, PT, R0, R7, PT ;  /* 0x000000070000720b */ /* 0x000fe40003f1d000 */
[----:B------:R-:W-:Y:S02]  /*0830*/  SHF.L.U32 R6, R3, R6, RZ ;  /* 0x0000000603067219 */ /* 0x000fe400000006ff */
[----:B------:R-:W-:Y:S02]  /*0840*/  SEL R0, R8, RZ, P3 ;  /* 0x000000ff08007207 */ /* 0x000fe40001800000 */
[----:B------:R-:W-:Y:S02]  /*0850*/  ISETP.NE.AND P1, PT, R6, RZ, P1 ;  /* 0x000000ff0600720c */ /* 0x000fe40000f25270 */
[----:B------:R-:W-:Y:S02]  /*0860*/  SHF.R.U32.HI R0, RZ, R0, R3 ;  /* 0x00000000ff007219 */ /* 0x000fe40000011603 */
[----:B------:R-:W-:-:S02]  /*0870*/  PLOP3.LUT P0, PT, P0, P1, PT, 0xf8, 0x8f ;  /* 0x00000000008f781c */ /* 0x000fc40000703f70 */
[----:B------:R-:W-:Y:S02]  /*0880*/  SHF.R.U32.HI R6, RZ, 0x1, R0 ;  /* 0x00000001ff067819 */ /* 0x000fe40000011600 */
[----:B------:R-:W-:-:S04]  /*0890*/  SEL R3, RZ, 0x1, !P0 ;  /* 0x00000001ff037807 */ /* 0x000fc80004000000 */
[----:B------:R-:W-:-:S04]  /*08a0*/  LOP3.LUT R3, R3, 0x1, R6, 0xf8, !PT ;  /* 0x0000000103037812 */ /* 0x000fc800078ef806 */
[----:B------:R-:W-:-:S05]  /*08b0*/  LOP3.LUT R3, R3, R0, RZ, 0xc0, !PT ;  /* 0x0000000003037212 */ /* 0x000fca00078ec0ff */
[----:B------:R-:W-:-:S05]  /*08c0*/  IMAD.IADD R6, R6, 0x1, R3 ;  /* 0x0000000106067824 */ /* 0x000fca00078e0203 */
[----:B------:R-:W-:Y:S01]  /*08d0*/  LOP3.LUT R5, R6, R5, RZ, 0xfc, !PT ;  /* 0x0000000506057212 */ /* 0x000fe200078efcff */
[----:B------:R-:W-:Y:S06]  /*08e0*/  BRA `(.L_x_23) ;  /* 0x0000000000347947 */ /* 0x000fec0003800000 */
.L_x_22:
[----:B------:R-:W-:-:S04]  /*08f0*/  LOP3.LUT R5, R5, 0x80000000, RZ, 0xc0, !PT ;  /* 0x8000000005057812 */ /* 0x000fc800078ec0ff */
[----:B------:R-:W-:Y:S01]  /*0900*/  LOP3.LUT R5, R5, 0x7f800000, RZ, 0xfc, !PT ;  /* 0x7f80000005057812 */ /* 0x000fe200078efcff */
[----:B------:R-:W-:Y:S06]  /*0910*/  BRA `(.L_x_23) ;  /* 0x0000000000287947 */ /* 0x000fec0003800000 */
.L_x_21:
[----:B------:R-:W-:Y:S01]  /*0920*/  IMAD R5, R6, 0x800000, R5 ;  /* 0x0080000006057824 */ /* 0x000fe200078e0205 */
[----:B------:R-:W-:Y:S06]  /*0930*/  BRA `(.L_x_23) ;  /* 0x0000000000207947 */ /* 0x000fec0003800000 */
.L_x_20:
[----:B------:R-:W-:-:S04]  /*0940*/  LOP3.LUT R5, R6, 0x80000000, R5, 0x48, !PT ;  /* 0x8000000006057812 */ /* 0x000fc800078e4805 */
[----:B------:R-:W-:Y:S01]  /*0950*/  LOP3.LUT R5, R5, 0x7f800000, RZ, 0xfc, !PT ;  /* 0x7f80000005057812 */ /* 0x000fe200078efcff */
[----:B------:R-:W-:Y:S06]  /*0960*/  BRA `(.L_x_23) ;  /* 0x0000000000147947 */ /* 0x000fec0003800000 */
.L_x_19:
[----:B------:R-:W-:Y:S01]  /*0970*/  LOP3.LUT R5, R6, 0x80000000, R5, 0x48, !PT ;  /* 0x8000000006057812 */ /* 0x000fe200078e4805 */
[----:B------:R-:W-:Y:S06]  /*0980*/  BRA `(.L_x_23) ;  /* 0x00000000000c7947 */ /* 0x000fec0003800000 */
.L_x_18:
[----:B------:R-:W0:Y:S01]  /*0990*/  MUFU.RSQ R5, -QNAN ;  /* 0xffc0000000057908 */ /* 0x000e220000001400 */
[----:B------:R-:W-:Y:S05]  /*09a0*/  BRA `(.L_x_23) ;  /* 0x0000000000047947 */ /* 0x000fea0003800000 */
.L_x_17:
[----:B------:R-:W-:-:S07]  /*09b0*/  FADD.FTZ R5, R0, 7 ;  /* 0x40e0000000057421 */ /* 0x000fce0000010000 */
.L_x_23:
[----:B0-----:R-:W-:Y:S02]  /*09c0*/  IMAD.MOV.U32 R3, RZ, RZ, R5 ;  /* 0x000000ffff037224 */ /* 0x001fe400078e0005 */
[----:B------:R-:W-:-:S04]  /*09d0*/  IMAD.MOV.U32 R5, RZ, RZ, 0x0 ;  /* 0x00000000ff057424 */ /* 0x000fc800078e00ff */
[----:B------:R-:W-:Y:S05]  /*09e0*/  RET.REL.NODEC R4 `(_Z29rowwise_absmax_kernel_batchedPKfPfii) ;  /* 0xfffffff404847950 */ /* 0x000fea0003c3ffff */
.L_x_24:
        /* <DEDUP_REMOVED lines=9> */
.L_x_31:


//--------------------- .text._Z21rotate_kernel_batchedPKfS0_Pfiiii --------------------------
	.section	.text._Z21rotate_kernel_batchedPKfS0_Pfiiii,"ax",@progbits
	.align	128
        .global         _Z21rotate_kernel_batchedPKfS0_Pfiiii
        .type           _Z21rotate_kernel_batchedPKfS0_Pfiiii,@function
        .size           _Z21rotate_kernel_batchedPKfS0_Pfiiii,(.L_x_34 - _Z21rotate_kernel_batchedPKfS0_Pfiiii)
        .other          _Z21rotate_kernel_batchedPKfS0_Pfiiii,@"STO_CUDA_ENTRY STV_DEFAULT"
_Z21rotate_kernel_batchedPKfS0_Pfiiii:
.text._Z21rotate_kernel_batchedPKfS0_Pfiiii:
[----:B------:R-:W-:Y:S08]  /*0000*/  LDC R1, c[0x0][0x37c] ;  /* 0x0000df00ff017b82 */ /* 0x000ff00000000800 */
[----:B------:R-:W0:Y:S01]  /*0010*/  LDC R0, c[0x0][0x39c] ;  /* 0x0000e700ff007b82 */ /* 0x000e220000000800 */
[----:B------:R-:W1:Y:S01]  /*0020*/  S2R R21, SR_CTAID.Z ;  /* 0x0000000000157919 */ /* 0x000e620000002700 */
[----:B------:R-:W2:Y:S01]  /*0030*/  LDCU UR4, c[0x0][0x398] ;  /* 0x00007300ff0477ac */ /* 0x000ea20008000800 */
[----:B0-----:R-:W-:-:S04]  /*0040*/  IABS R6, R0 ;  /* 0x0000000000067213 */ /* 0x001fc80000000000 */
[----:B------:R-:W0:Y:S01]  /*0050*/  I2F.RP R4, R6 ;  /* 0x0000000600047306 */ /* 0x000e220000209400 */
[----:B-1----:R-:W-:-:S07]  /*0060*/  IABS R7, R21 ;  /* 0x0000001500077213 */ /* 0x002fce0000000000 */
[----:B0-----:R-:W0:Y:S02]  /*0070*/  MUFU.RCP R4, R4 ;  /* 0x0000000400047308 */ /* 0x001e240000001000 */
[----:B0-----:R-:W-:-:S06]  /*0080*/  IADD3 R2, PT, PT, R4, 0xffffffe, RZ ;  /* 0x0ffffffe04027810 */ /* 0x001fcc0007ffe0ff */
[----:B------:R0:W1:Y:S02]  /*0090*/  F2I.FTZ.U32.TRUNC.NTZ R3, R2 ;  /* 0x0000000200037305 */ /* 0x000064000021f000 */
[----:B0-----:R-:W-:Y:S01]  /*00a0*/  HFMA2 R2, -RZ, RZ, 0, 0 ;  /* 0x00000000ff027431 */ /* 0x001fe200000001ff */
[----:B-1----:R-:W-:-:S05]  /*00b0*/  IADD3 R5, PT, PT, RZ, -R3, RZ ;  /* 0x80000003ff057210 */ /* 0x002fca0007ffe0ff */
[----:B------:R-:W-:-:S04]  /*00c0*/  IMAD R5, R5, R6, RZ ;  /* 0x0000000605057224 */ /* 0x000fc800078e02ff */
[----:B------:R-:W-:Y:S01]  /*00d0*/  IMAD.HI.U32 R3, R3, R5, R2 ;  /* 0x0000000503037227 */ /* 0x000fe200078e0002 */
[----:B------:R-:W-:Y:S02]  /*00e0*/  MOV R5, R7 ;  /* 0x0000000700057202 */ /* 0x000fe40000000f00 */
[----:B------:R-:W-:-:S03]  /*00f0*/  LOP3.LUT R2, R21, R0, RZ, 0x3c, !PT ;  /* 0x0000000015027212 */ /* 0x000fc600078e3cff */
[----:B------:R-:W-:Y:S01]  /*0100*/  IMAD.HI.U32 R22, R3, R5, RZ ;  /* 0x0000000503167227 */ /* 0x000fe200078e00ff */
[----:B------:R-:W-:-:S04]  /*0110*/  ISETP.GE.AND P1, PT, R2, RZ, PT ;  /* 0x000000ff0200720c */ /* 0x000fc80003f26270 */
[----:B------:R-:W-:-:S05]  /*0120*/  IADD3 R3, PT, PT, -R22, RZ, RZ ;  /* 0x000000ff16037210 */ /* 0x000fca0007ffe1ff */
[----:B------:R-:W-:-:S05]  /*0130*/  IMAD R3, R6, R3, R5 ;  /* 0x0000000306037224 */ /* 0x000fca00078e0205 */
[----:B------:R-:W-:-:S13]  /*0140*/  ISETP.GT.U32.AND P2, PT, R6, R3, PT ;  /* 0x000000030600720c */ /* 0x000fda0003f44070 */
[-C--:B------:R-:W-:Y:S02]  /*0150*/  @!P2 IADD3 R3, PT, PT, R3, -R6.reuse, RZ ;  /* 0x800000060303a210 */ /* 0x080fe40007ffe0ff */
[----:B------:R-:W-:Y:S02]  /*0160*/  @!P2 IADD3 R22, PT, PT, R22, 0x1, RZ ;  /* 0x000000011616a810 */ /* 0x000fe40007ffe0ff */
[----:B------:R-:W-:Y:S02]  /*0170*/  ISETP.GE.U32.AND P0, PT, R3, R6, PT ;  /* 0x000000060300720c */ /* 0x000fe40003f06070 */
[----:B------:R-:W-:-:S11]  /*0180*/  ISETP.NE.AND P2, PT, R0, RZ, PT ;  /* 0x000000ff0000720c */ /* 0x000fd60003f45270 */
[----:B------:R-:W-:-:S04]  /*0190*/  @P0 IADD3 R22, PT, PT, R22, 0x1, RZ ;  /* 0x0000000116160810 */ /* 0x000fc80007ffe0ff */
[----:B------:R-:W-:Y:S02]  /*01a0*/  @!P1 IADD3 R22, PT, PT, -R22, RZ, RZ ;  /* 0x000000ff16169210 */ /* 0x000fe40007ffe1ff */
[----:B------:R-:W-:-:S04]  /*01b0*/  @!P2 LOP3.LUT R22, RZ, R0, RZ, 0x33, !PT ;  /* 0x00000000ff16a212 */ /* 0x000fc800078e33ff */
[----:B--2---:R-:W-:-:S04]  /*01c0*/  ISETP.GE.AND P0, PT, R22, UR4, PT ;  /* 0x0000000416007c0c */ /* 0x004fc8000bf06270 */
[----:B------:R-:W-:-:S13]  /*01d0*/  ISETP.LT.OR P0, PT, R0, RZ, P0 ;  /* 0x000000ff0000720c */ /* 0x000fda0000701670 */
[----:B------:R-:W-:Y:S05]  /*01e0*/  @P0 EXIT ;  /* 0x000000000000094d */ /* 0x000fea0003800000 */
[----:B------:R-:W0:Y:S01]  /*01f0*/  LDCU UR4, c[0x0][0x3a4] ;  /* 0x00007480ff0477ac */ /* 0x000e220008000800 */
[----:B------:R-:W1:Y:S01]  /*0200*/  S2R R24, SR_TID.Y ;  /* 0x0000000000187919 */ /* 0x000e620000002200 */
[----:B------:R-:W-:Y:S01]  /*0210*/  IADD3 R2, PT, PT, -R22, RZ, RZ ;  /* 0x000000ff16027210 */ /* 0x000fe20007ffe1ff */
[----:B------:R-:W2:Y:S01]  /*0220*/  LDCU.64 UR8, c[0x0][0x358] ;  /* 0x00006b00ff0877ac */ /* 0x000ea20008000a00 */
[----:B------:R-:W1:Y:S01]  /*0230*/  S2R R29, SR_CTAID.Y ;  /* 0x00000000001d7919 */ /* 0x000e620000002600 */
[----:B------:R-:W-:Y:S02]  /*0240*/  MOV R31, RZ ;  /* 0x000000ff001f7202 */ /* 0x000fe40000000f00 */
[----:B------:R-:W-:Y:S01]  /*0250*/  IMAD R21, R0, R2, R21 ;  /* 0x0000000200157224 */ /* 0x000fe200078e0215 */
[----:B------:R-:W3:Y:S01]  /*0260*/  S2R R30, SR_TID.X ;  /* 0x00000000001e7919 */ /* 0x000ee20000002100 */
[----:B------:R-:W3:Y:S01]  /*0270*/  S2R R28, SR_CTAID.X ;  /* 0x00000000001c7919 */ /* 0x000ee20000002500 */
[----:B0-----:R-:W-:-:S04]  /*0280*/  MOV R23, UR4 ;  /* 0x0000000400177c02 */ /* 0x001fc80008000f00 */
[----:B------:R-:W-:Y:S02]  /*0290*/  ISETP.GE.AND P0, PT, R23, 0x1, PT ;  /* 0x000000011700780c */ /* 0x000fe40003f06270 */
[----:B-1----:R-:W-:Y:S02]  /*02a0*/  LEA R29, R29, R24, 0x3 ;  /* 0x000000181d1d7211 */ /* 0x002fe400078e18ff */
[----:B---3--:R-:W-:-:S09]  /*02b0*/  LEA R2, R28, R30, 0x5 ;  /* 0x0000001e1c027211 */ /* 0x008fd200078e28ff */
[----:B--2---:R-:W-:Y:S05]  /*02c0*/  @!P0 BRA `(.L_x_25) ;  /* 0x00000004009c8947 */ /* 0x004fea0003800000 */
[----:B------:R-:W0:Y:S01]  /*02d0*/  S2UR UR5, SR_CgaCtaId ;  /* 0x00000000000579c3 */ /* 0x000e220000008800 */
[----:B------:R-:W1:Y:S01]  /*02e0*/  LDCU UR7, c[0x0][0x3a0] ;  /* 0x00007400ff0777ac */ /* 0x000e620008000800 */
[----:B------:R-:W-:Y:S01]  /*02f0*/  IMAD R0, R22, R0, R21 ;  /* 0x0000000016007224 */ /* 0x000fe200078e0215 */
[-C--:B------:R-:W-:Y:S01]  /*0300*/  ISETP.GE.AND P0, PT, R2, R23.reuse, PT ;  /* 0x000000170200720c */ /* 0x080fe20003f06270 */
[----:B------:R-:W-:Y:S01]  /*0310*/  HFMA2 R31, -RZ, RZ, 0, 0 ;  /* 0x00000000ff1f7431 */ /* 0x000fe200000001ff */
[----:B------:R-:W-:Y:S01]  /*0320*/  UMOV UR4, 0x400 ;  /* 0x0000040000047882 */ /* 0x000fe20000000000 */
[----:B------:R-:W-:Y:S01]  /*0330*/  IMAD R3, R0, R23, R24 ;  /* 0x0000001700037224 */ /* 0x000fe200078e0218 */
[----:B------:R-:W-:-:S03]  /*0340*/  MOV R25, R24 ;  /* 0x0000001800197202 */ /* 0x000fc60000000f00 */
[----:B------:R-:W-:-:S05]  /*0350*/  IMAD R3, R3, R23, R30 ;  /* 0x0000001703037224 */ /* 0x000fca00078e021e */
[----:B------:R-:W-:Y:S01]  /*0360*/  LEA R28, R28, R3, 0x5 ;  /* 0x000000031c1c7211 */ /* 0x000fe200078e28ff */
[----:B-1----:R-:W-:Y:S01]  /*0370*/  IMAD R0, R0, UR7, R29 ;  /* 0x0000000700007c24 */ /* 0x002fe2000f8e021d */
[----:B------:R-:W-:-:S03]  /*0380*/  ISETP.LT.AND P0, PT, R29, UR7, !P0 ;  /* 0x000000071d007c0c */ /* 0x000fc6000c701270 */
[----:B------:R-:W-:Y:S01]  /*0390*/  IMAD R26, R0, R23, R30 ;  /* 0x00000017001a7224 */ /* 0x000fe200078e021e */
[----:B0-----:R-:W-:Y:S02]  /*03a0*/  ULEA UR6, UR5, UR4, 0x18 ;  /* 0x0000000405067291 */ /* 0x001fe4000f8ec0ff */
[----:B------:R-:W-:-:S04]  /*03b0*/  UIADD3 UR4, UPT, UPT, UR4, 0x400, URZ ;  /* 0x0000040004047890 */ /* 0x000fc8000fffe0ff */
[----:B------:R-:W-:Y:S01]  /*03c0*/  ULEA UR4, UR5, UR4, 0x18 ;  /* 0x0000000405047291 */ /* 0x000fe2000f8ec0ff */
[----:B------:R-:W-:-:S04]  /*03d0*/  LEA R27, R24, UR6, 0x7 ;  /* 0x00000006181b7c11 */ /* 0x000fc8000f8e38ff */
[C---:B------:R-:W-:Y:S02]  /*03e0*/  LEA R20, R30.reuse, R27, 0x2 ;  /* 0x0000001b1e147211 */ /* 0x040fe400078e10ff */
[----:B------:R-:W-:Y:S01]  /*03f0*/  LEA R3, R30, UR4, 0x2 ;  /* 0x000000041e037c11 */ /* 0x000fe2000f8e10ff */
[----:B------:R-:W-:-:S03]  /*0400*/  UMOV UR4, URZ ;  /* 0x000000ff00047c82 */ /* 0x000fc60008000000 */
[----:B------:R-:W-:-:S07]  /*0410*/  LEA R0, R24, R3, 0x7 ;  /* 0x0000000318007211 */ /* 0x000fce00078e38ff */
.L_x_28:
[----:B0-----:R-:W0:Y:S01]  /*0420*/  LDC R23, c[0x0][0x3a4] ;  /* 0x0000e900ff177b82 */ /* 0x001e220000000800 */
[----:B------:R-:W-:Y:S02]  /*0430*/  VIMNMX R4, PT, PT, R2, R25, !PT ;  /* 0x0000001902047248 */ /* 0x000fe40007fe0100 */
[----:B------:R-:W-:Y:S02]  /*0440*/  ISETP.GT.U32.AND P1, PT, R24, 0x7, PT ;  /* 0x000000071800780c */ /* 0x000fe40003f24070 */
[----:B0-----:R-:W-:-:S03]  /*0450*/  ISETP.GE.AND P2, PT, R4, R23, PT ;  /* 0x000000170400720c */ /* 0x001fc60003f46270 */
[----:B------:R-:W0:Y:S01]  /*0460*/  LDC.64 R4, c[0x0][0x380] ;  /* 0x0000e000ff047b82 */ /* 0x000e220000000a00 */
[----:B------:R-:W-:-:S04]  /*0470*/  ISETP.GE.OR P1, PT, R30, R23, P1 ;  /* 0x000000171e00720c */ /* 0x000fc80000f26670 */
[----:B------:R-:W-:-:S05]  /*0480*/  ISETP.GE.OR P1, PT, R29, UR7, P1 ;  /* 0x000000071d007c0c */ /* 0x000fca0008f26670 */
[----:B------:R-:W1:Y:S01]  /*0490*/  @!P2 LDC.64 R6, c[0x0][0x388] ;  /* 0x0000e200ff06ab82 */ /* 0x000e620000000a00 */
[----:B0-----:R-:W-:-:S07]  /*04a0*/  IMAD.WIDE R4, R26, 0x4, R4 ;  /* 0x000000041a047825 */ /* 0x001fce00078e0204 */
[----:B------:R-:W2:Y:S01]  /*04b0*/  @!P1 LDG.E.CONSTANT R5, desc[UR8][R4.64] ;  /* 0x0000000804059981 */ /* 0x000ea2000c1e9900 */
[----:B-1----:R-:W-:-:S06]  /*04c0*/  @!P2 IMAD.WIDE R6, R28, 0x4, R6 ;  /* 0x000000041c06a825 */ /* 0x002fcc00078e0206 */
[----:B------:R-:W3:Y:S01]  /*04d0*/  @!P2 LDG.E.CONSTANT R7, desc[UR8][R6.64] ;  /* 0x000000080607a981 */ /* 0x000ee2000c1e9900 */
[----:B------:R-:W-:Y:S03]  /*04e0*/  BSSY.RECONVERGENT B0, `(.L_x_26) ;  /* 0x000003d000007945 */ /* 0x000fe60003800200 */
[----:B--2---:R0:W-:Y:S04]  /*04f0*/  @!P1 STS [R20], R5 ;  /* 0x0000000514009388 */ /* 0x0041e80000000800 */
[----:B---3--:R0:W-:Y:S01]  /*0500*/  @!P2 STS [R0], R7 ;  /* 0x000000070000a388 */ /* 0x0081e20000000800 */
[----:B------:R-:W-:Y:S06]  /*0510*/  BAR.SYNC.DEFER_BLOCKING 0x0 ;  /* 0x0000000000007b1d */ /* 0x000fec0000010000 */
[----:B------:R-:W-:Y:S05]  /*0520*/  @!P0 BRA `(.L_x_27) ;  /* 0x0000000000e08947 */ /* 0x000fea0003800000 */
[----:B0-----:R-:W-:Y:S04]  /*0530*/  LDS.128 R4, [R27] ;  /* 0x000000001b047984 */ /* 0x001fe80000000c00 */
[----:B------:R-:W0:Y:S04]  /*0540*/  LDS.128 R8, [R3] ;  /* 0x0000000003087984 */ /* 0x000e280000000c00 */
[----:B------:R-:W-:Y:S04]  /*0550*/  LDS.128 R12, [R27+0x10] ;  /* 0x000010001b0c7984 */ /* 0x000fe80000000c00 */
[----:B------:R-:W1:Y:S01]  /*0560*/  LDS.128 R16, [R3+0x200] ;  /* 0x0002000003107984 */ /* 0x000e620000000c00 */
[----:B0-----:R-:W-:-:S04]  /*0570*/  FMUL R5, R5, R9 ;  /* 0x0000000905057220 */ /* 0x001fc80000400000 */
[----:B------:R-:W-:Y:S01]  /*0580*/  FFMA R5, R4, R8, R5 ;  /* 0x0000000804057223 */ /* 0x000fe20000000005 */
[----:B-1----:R-:W-:-:S03]  /*0590*/  FMUL R13, R13, R17 ;  /* 0x000000110d0d7220 */ /* 0x002fc60000400000 */
[----:B------:R-:W-:Y:S01]  /*05a0*/  FFMA R6, R6, R10, R5 ;  /* 0x0000000a06067223 */ /* 0x000fe20000000005 */
[----:B------:R-:W-:-:S04]  /*05b0*/  FFMA R13, R12, R16, R13 ;  /* 0x000000100c0d7223 */ /* 0x000fc8000000000d */
[----:B------:R-:W-:Y:S01]  /*05c0*/  FFMA R18, R14, R18, R13 ;  /* 0x000000120e127223 */ /* 0x000fe2000000000d */
[----:B------:R-:W-:Y:S02]  /*05d0*/  FFMA R14, R7, R11, R6 ;  /* 0x0000000b070e7223 */ /* 0x000fe40000000006 */
[----:B------:R-:W-:Y:S01]  /*05e0*/  LDS.128 R4, [R27+0x20] ;  /* 0x000020001b047984 */ /* 0x000fe20000000c00 */
[----:B------:R-:W-:Y:S01]  /*05f0*/  FFMA R15, R15, R19, R18 ;  /* 0x000000130f0f7223 */ /* 0x000fe20000000012 */
[----:B------:R-:W-:Y:S02]  /*0600*/  FADD R14, R31, R14 ;  /* 0x0000000e1f0e7221 */ /* 0x000fe40000000000 */
[----:B------:R-:W0:Y:S02]  /*0610*/  LDS.128 R8, [R3+0x400] ;  /* 0x0004000003087984 */ /* 0x000e240000000c00 */
[----:B------:R-:W-:Y:S01]  /*0620*/  FADD R15, R14, R15 ;  /* 0x0000000f0e0f7221 */ /* 0x000fe20000000000 */
[----:B0-----:R-:W-:-:S04]  /*0630*/  FMUL R5, R5, R9 ;  /* 0x0000000905057220 */ /* 0x001fc80000400000 */
[----:B------:R-:W-:-:S04]  /*0640*/  FFMA R5, R4, R8, R5 ;  /* 0x0000000804057223 */ /* 0x000fc80000000005 */
[----:B------:R-:W-:-:S04]  /*0650*/  FFMA R6, R6, R10, R5 ;  /* 0x0000000a06067223 */ /* 0x000fc80000000005 */
[----:B------:R-:W-:Y:S02]  /*0660*/  FFMA R12, R7, R11, R6 ;  /* 0x0000000b070c7223 */ /* 0x000fe40000000006 */
[----:B------:R-:W-:Y:S02]  /*0670*/  LDS.128 R4, [R27+0x30] ;  /* 0x000030001b047984 */ /* 0x000fe40000000c00 */
[----:B------:R-:W-:Y:S02]  /*0680*/  FADD R16, R15, R12 ;  /* 0x0000000c0f107221 */ /* 0x000fe40000000000 */
[----:B------:R-:W0:Y:S02]  /*0690*/  LDS.128 R8, [R3+0x600] ;  /* 0x0006000003087984 */ /* 0x000e240000000c00 */
        /* <DEDUP_REMOVED lines=31> */
[----:B------:R-:W-:-:S04]  /*0890*/  FFMA R7, R7, R11, R6 ;  /* 0x0000000b07077223 */ /* 0x000fc80000000006 */
[----:B------:R-:W-:-:S07]  /*08a0*/  FADD R31, R12, R7 ;  /* 0x000000070c1f7221 */ /* 0x000fce0000000000 */
.L_x_27:
[----:B------:R-:W-:Y:S05]  /*08b0*/  BSYNC.RECONVERGENT B0 ;  /* 0x0000000000007941 */ /* 0x000fea0003800200 */
.L_x_26:
[----:B------:R-:W-:Y:S01]  /*08c0*/  UIADD3 UR4, UPT, UPT, UR4, 0x20, URZ ;  /* 0x0000002004047890 */ /* 0x000fe2000fffe0ff */
[----:B------:R-:W-:Y:S01]  /*08d0*/  BAR.SYNC.DEFER_BLOCKING 0x0 ;  /* 0x0000000000007b1d */ /* 0x000fe20000010000 */
[----:B------:R-:W-:Y:S02]  /*08e0*/  IADD3 R25, PT, PT, R25, 0x20, RZ ;  /* 0x0000002019197810 */ /* 0x000fe40007ffe0ff */
[----:B------:R-:W-:Y:S02]  /*08f0*/  IADD3 R30, PT, PT, R30, 0x20, RZ ;  /* 0x000000201e1e7810 */ /* 0x000fe40007ffe0ff */
[C---:B------:R-:W-:Y:S02]  /*0900*/  ISETP.LE.AND P1, PT, R23.reuse, UR4, PT ;  /* 0x0000000417007c0c */ /* 0x040fe4000bf23270 */
[----:B------:R-:W-:Y:S02]  /*0910*/  IADD3 R26, PT, PT, R26, 0x20, RZ ;  /* 0x000000201a1a7810 */ /* 0x000fe40007ffe0ff */
[----:B------:R-:W-:-:S09]  /*0920*/  LEA R28, R23, R28, 0x5 ;  /* 0x0000001c171c7211 */ /* 0x000fd200078e28ff */
[----:B------:R-:W-:Y:S05]  /*0930*/  @!P1 BRA `(.L_x_28) ;  /* 0xfffffff800b89947 */ /* 0x000fea000383ffff */
.L_x_25:
[----:B------:R-:W1:Y:S01]  /*0940*/  LDCU UR5, c[0x0][0x3a0] ;  /* 0x00007400ff0577ac */ /* 0x000e620008000800 */
[----:B------:R-:W-:-:S04]  /*0950*/  ISETP.GE.AND P0, PT, R2, R23, PT ;  /* 0x000000170200720c */ /* 0x000fc80003f06270 */
[----:B-1----:R-:W-:-:S13]  /*0960*/  ISETP.GE.OR P0, PT, R29, UR5, P0 ;  /* 0x000000051d007c0c */ /* 0x002fda0008706670 */
[----:B------:R-:W-:Y:S05]  /*0970*/  @P0 EXIT ;  /* 0x000000000000094d */ /* 0x000fea0003800000 */
[----:B------:R-:W1:Y:S01]  /*0980*/  LDCU UR4, c[0x0][0x39c] ;  /* 0x00007380ff0477ac */ /* 0x000e620008000800 */
[----:B0-----:R-:W0:Y:S01]  /*0990*/  LDC.64 R4, c[0x0][0x390] ;  /* 0x0000e400ff047b82 */ /* 0x001e220000000a00 */
[----:B-1----:R-:W-:-:S04]  /*09a0*/  IMAD R22, R22, UR4, R21 ;  /* 0x0000000416167c24 */ /* 0x002fc8000f8e0215 */
[----:B------:R-:W-:-:S04]  /*09b0*/  IMAD R3, R22, UR5, R29 ;  /* 0x0000000516037c24 */ /* 0x000fc8000f8e021d */
[----:B------:R-:W-:-:S04]  /*09c0*/  IMAD R3, R3, R23, R2 ;  /* 0x0000001703037224 */ /* 0x000fc800078e0202 */
[----:B0-----:R-:W-:-:S05]  /*09d0*/  IMAD.WIDE R2, R3, 0x4, R4 ;  /* 0x0000000403027825 */ /* 0x001fca00078e0204 */
[----:B------:R-:W-:Y:S01]  /*09e0*/  STG.E desc[UR8][R2.64], R31 ;  /* 0x0000001f02007986 */ /* 0x000fe2000c101908 */
[----:B------:R-:W-:Y:S05]  /*09f0*/  EXIT ;  /* 0x000000000000794d */ /* 0x000fea0003800000 */
.L_x_29:
        /* <DEDUP_REMOVED lines=16> */
.L_x_34:


//--------------------- .nv.shared._Z28quant_dequant_kernel_batchedPKfS0_PfPaii --------------------------
	.section	.nv.shared._Z28quant_dequant_kernel_batchedPKfS0_PfPaii,"aw",@nobits
	.sectionflags	@""
	.align	16
	.zero		1024


//--------------------- .nv.shared.reserved.0     --------------------------
	.section	.nv.shared.reserved.0,"aw",@nobits
	.weak		__nv_reservedSMEM_offset_0_alias
	.size		__nv_reservedSMEM_offset_0_alias, 0, 64
	.other		__nv_reservedSMEM_offset_0_alias,@"STO_CUDA_RESERVED_SHARED STV_DEFAULT"
__nv_reservedSMEM_offset_0_alias:
	.zero		0
	.zero		64


//--------------------- .nv.shared._Z29rowwise_absmax_kernel_batchedPKfPfii --------------------------
	.section	.nv.shared._Z29rowwise_absmax_kernel_batchedPKfPfii,"aw",@nobits
	.sectionflags	@""
	.align	16
	.zero		1024


//--------------------- .nv.shared._Z21rotate_kernel_batchedPKfS0_Pfiiii --------------------------
	.section	.nv.shared._Z21rotate_kernel_batchedPKfS0_Pfiiii,"aw",@nobits
	.sectionflags	@""
	.align	16
.nv.shared._Z21rotate_kernel_batchedPKfS0_Pfiiii:
	.zero		6144


//--------------------- .nv.constant0._Z28quant_dequant_kernel_batchedPKfS0_PfPaii --------------------------
	.section	.nv.constant0._Z28quant_dequant_kernel_batchedPKfS0_PfPaii,"a",@progbits
	.sectionflags	@""
	.align	4
.nv.constant0._Z28quant_dequant_kernel_batchedPKfS0_PfPaii:
	.zero		936


//--------------------- .nv.constant0._Z29rowwise_absmax_kernel_batchedPKfPfii --------------------------
	.section	.nv.constant0._Z29rowwise_absmax_kernel_batchedPKfPfii,"a",@progbits
	.sectionflags	@""
	.align	4
.nv.constant0._Z29rowwise_absmax_kernel_batchedPKfPfii:
	.zero		920


//--------------------- .nv.constant0._Z21rotate_kernel_batchedPKfS0_Pfiiii --------------------------
	.section	.nv.constant0._Z21rotate_kernel_batchedPKfS0_Pfiiii,"a",@progbits
	.sectionflags	@""
	.align	4
.nv.constant0._Z21rotate_kernel_batchedPKfS0_Pfiiii:
	.zero		936


//--------------------- SYMBOLS --------------------------

	.type		.nv.reservedSmem.offset0,@object
	.size		.nv.reservedSmem.offset0,0x4
	.type		.nv.reservedSmem.cap,@object
	.size		.nv.reservedSmem.cap,0x4
